	.target	sm_90a

	.elftype	@"ET_EXEC"


//--------------------- .note.nv.tkinfo           --------------------------
	.section	.note.nv.tkinfo,"",@"SHT_NOTE"
	.sectionflags	@"SHF_NOTE_NV_TKINFO"
	.tkinfo
        /*0018*/ 	.word	0x00000002
        /*0030*/ 	.string	""
        /*0030*/ 	.string	"ptxas"
        /*0030*/ 	.string	"Cuda compilation tools, release 13.0, V13.0.88"
        /*0030*/ 	.string	"Build cuda_13.0.r13.0/compiler.36424714_0"
        /*0030*/ 	.string	"-arch sm_90a -m 64 "



//--------------------- .note.nv.cuinfo           --------------------------
	.section	.note.nv.cuinfo,"",@"SHT_NOTE"
	.sectionflags	@"SHF_NOTE_NV_CUINFO"
        /*0018*/ 	.short	0x0002
        /*001a*/ 	.short	0x005a
        /*001c*/ 	.short	0x0082
	.zero		2


//--------------------- .nv.info                  --------------------------
	.section	.nv.info,"",@"SHT_CUDA_INFO"
	.align	4


	//----- nvinfo : EIATTR_REGCOUNT
	.align		4
        /*0000*/ 	.byte	0x04, 0x2f
        /*0002*/ 	.short	(.L_15 - .L_14)
	.align		4
.L_14:
        /*0004*/ 	.word	index@(_ZN7cutlass13device_kernelINS_4gemm6kernel13GemmUniversalIN4cute5tupleIJiiiiEEENS1_10collective13CollectiveMmaINS1_34MainloopSm90TmaGmmaWarpSpecializedILi18ENS5_IJNS4_1CILi1EEENSA_ILi4EEESB_EEENS1_35KernelTmaWarpSpecializedCooperativeEEENS5_IJNSA_ILi128EEENSA_ILi64EEESH_EEEaNS5_IJlSB_lEEEaSJ_NS4_8TiledMMAINS4_8MMA_AtomIJNS4_4SM904GMMA26MMA_64x64x32_S32S8S8_SS_TNEEEENS4_6LayoutINS5_IJNSA_ILi2EEESB_SB_EEENS5_IJSB_NSA_ILi0EEEST_EEEEENS5_IJNS4_10UnderscoreESW_SW_EEEEENS4_23SM90_TMA_LOAD_MULTICASTENS4_14ComposedLayoutINS4_7SwizzleILi2ELi4ELi3EEENS4_18smem_ptr_flag_bitsILi8EEENSQ_INS5_IJNSA_ILi8EEESH_EEENS5_IJSH_SB_EEEEEEEvNS4_8identityENS4_13SM90_TMA_LOADES19_vS1A_EENS_8epilogue10collective6detail29Sm90TmaWarpSpecializedAdapterINS1E_15DefaultEpilogueIaSJ_SJ_NS1D_6thread17LinearCombinationIaLi1EiiLNS1I_9ScaleType4KindE0ELNS_15FloatRoundStyleE2EaEENS1_15EpilogueDefaultEEEEEvvEEEEvNT_6ParamsE)
        /*0008*/ 	.word	0x000000a8


	//----- nvinfo : EIATTR_FRAME_SIZE
	.align		4
.L_15:
        /*000c*/ 	.byte	0x04, 0x11
        /*000e*/ 	.short	(.L_17 - .L_16)
	.align		4
.L_16:
        /*0010*/ 	.word	index@(_ZN7cutlass13device_kernelINS_4gemm6kernel13GemmUniversalIN4cute5tupleIJiiiiEEENS1_10collective13CollectiveMmaINS1_34MainloopSm90TmaGmmaWarpSpecializedILi18ENS5_IJNS4_1CILi1EEENSA_ILi4EEESB_EEENS1_35KernelTmaWarpSpecializedCooperativeEEENS5_IJNSA_ILi128EEENSA_ILi64EEESH_EEEaNS5_IJlSB_lEEEaSJ_NS4_8TiledMMAINS4_8MMA_AtomIJNS4_4SM904GMMA26MMA_64x64x32_S32S8S8_SS_TNEEEENS4_6LayoutINS5_IJNSA_ILi2EEESB_SB_EEENS5_IJSB_NSA_ILi0EEEST_EEEEENS5_IJNS4_10UnderscoreESW_SW_EEEEENS4_23SM90_TMA_LOAD_MULTICASTENS4_14ComposedLayoutINS4_7SwizzleILi2ELi4ELi3EEENS4_18smem_ptr_flag_bitsILi8EEENSQ_INS5_IJNSA_ILi8EEESH_EEENS5_IJSH_SB_EEEEEEEvNS4_8identityENS4_13SM90_TMA_LOADES19_vS1A_EENS_8epilogue10collective6detail29Sm90TmaWarpSpecializedAdapterINS1E_15DefaultEpilogueIaSJ_SJ_NS1D_6thread17LinearCombinationIaLi1EiiLNS1I_9ScaleType4KindE0ELNS_15FloatRoundStyleE2EaEENS1_15EpilogueDefaultEEEEEvvEEEEvNT_6ParamsE)
        /*0014*/ 	.word	0x00000000


	//----- nvinfo : EIATTR_MIN_STACK_SIZE
	.align		4
.L_17:
        /*0018*/ 	.byte	0x04, 0x12
        /*001a*/ 	.short	(.L_19 - .L_18)
	.align		4
.L_18:
        /*001c*/ 	.word	index@(_ZN7cutlass13device_kernelINS_4gemm6kernel13GemmUniversalIN4cute5tupleIJiiiiEEENS1_10collective13CollectiveMmaINS1_34MainloopSm90TmaGmmaWarpSpecializedILi18ENS5_IJNS4_1CILi1EEENSA_ILi4EEESB_EEENS1_35KernelTmaWarpSpecializedCooperativeEEENS5_IJNSA_ILi128EEENSA_ILi64EEESH_EEEaNS5_IJlSB_lEEEaSJ_NS4_8TiledMMAINS4_8MMA_AtomIJNS4_4SM904GMMA26MMA_64x64x32_S32S8S8_SS_TNEEEENS4_6LayoutINS5_IJNSA_ILi2EEESB_SB_EEENS5_IJSB_NSA_ILi0EEEST_EEEEENS5_IJNS4_10UnderscoreESW_SW_EEEEENS4_23SM90_TMA_LOAD_MULTICASTENS4_14ComposedLayoutINS4_7SwizzleILi2ELi4ELi3EEENS4_18smem_ptr_flag_bitsILi8EEENSQ_INS5_IJNSA_ILi8EEESH_EEENS5_IJSH_SB_EEEEEEEvNS4_8identityENS4_13SM90_TMA_LOADES19_vS1A_EENS_8epilogue10collective6detail29Sm90TmaWarpSpecializedAdapterINS1E_15DefaultEpilogueIaSJ_SJ_NS1D_6thread17LinearCombinationIaLi1EiiLNS1I_9ScaleType4KindE0ELNS_15FloatRoundStyleE2EaEENS1_15EpilogueDefaultEEEEEvvEEEEvNT_6ParamsE)
        /*0020*/ 	.word	0x00000000
.L_19:


//--------------------- .nv.compat                --------------------------
	.section	.nv.compat,"",@"SHT_CUDA_COMPAT_INFO"
	.align	4
        /*0000*/ 	.byte	0x02, 0x09, 0x01, 0x00, 0x02, 0x02, 0x04, 0x00, 0x02, 0x05, 0x05, 0x00, 0x03, 0x07, 0x01, 0x01
        /*0010*/ 	.byte	0x02, 0x03, 0x01, 0x00, 0x02, 0x06, 0x01, 0x00, 0x04, 0x0b, 0x08, 0x00, 0x00, 0x00, 0x00, 0x00
        /*0020*/ 	.byte	0x00, 0x00, 0x00, 0x00


//--------------------- .nv.info._ZN7cutlass13device_kernelINS_4gemm6kernel13GemmUniversalIN4cute5tupleIJiiiiEEENS1_10collective13CollectiveMmaINS1_34MainloopSm90TmaGmmaWarpSpecializedILi18ENS5_IJNS4_1CILi1EEENSA_ILi4EEESB_EEENS1_35KernelTmaWarpSpecializedCooperativeEEENS5_IJNSA_ILi128EEENSA_ILi64EEESH_EEEaNS5_IJlSB_lEEEaSJ_NS4_8TiledMMAINS4_8MMA_AtomIJNS4_4SM904GMMA26MMA_64x64x32_S32S8S8_SS_TNEEEENS4_6LayoutINS5_IJNSA_ILi2EEESB_SB_EEENS5_IJSB_NSA_ILi0EEEST_EEEEENS5_IJNS4_10UnderscoreESW_SW_EEEEENS4_23SM90_TMA_LOAD_MULTICASTENS4_14ComposedLayoutINS4_7SwizzleILi2ELi4ELi3EEENS4_18smem_ptr_flag_bitsILi8EEENSQ_INS5_IJNSA_ILi8EEESH_EEENS5_IJSH_SB_EEEEEEEvNS4_8identityENS4_13SM90_TMA_LOADES19_vS1A_EENS_8epilogue10collective6detail29Sm90TmaWarpSpecializedAdapterINS1E_15DefaultEpilogueIaSJ_SJ_NS1D_6thread17LinearCombinationIaLi1EiiLNS1I_9ScaleType4KindE0ELNS_15FloatRoundStyleE2EaEENS1_15EpilogueDefaultEEEEEvvEEEEvNT_6ParamsE --------------------------
	.section	.nv.info._ZN7cutlass13device_kernelINS_4gemm6kernel13GemmUniversalIN4cute5tupleIJiiiiEEENS1_10collective13CollectiveMmaINS1_34MainloopSm90TmaGmmaWarpSpecializedILi18ENS5_IJNS4_1CILi1EEENSA_ILi4EEESB_EEENS1_35KernelTmaWarpSpecializedCooperativeEEENS5_IJNSA_ILi128EEENSA_ILi64EEESH_EEEaNS5_IJlSB_lEEEaSJ_NS4_8TiledMMAINS4_8MMA_AtomIJNS4_4SM904GMMA26MMA_64x64x32_S32S8S8_SS_TNEEEENS4_6LayoutINS5_IJNSA_ILi2EEESB_SB_EEENS5_IJSB_NSA_ILi0EEEST_EEEEENS5_IJNS4_10UnderscoreESW_SW_EEEEENS4_23SM90_TMA_LOAD_MULTICASTENS4_14ComposedLayoutINS4_7SwizzleILi2ELi4ELi3EEENS4_18smem_ptr_flag_bitsILi8EEENSQ_INS5_IJNSA_ILi8EEESH_EEENS5_IJSH_SB_EEEEEEEvNS4_8identityENS4_13SM90_TMA_LOADES19_vS1A_EENS_8epilogue10collective6detail29Sm90TmaWarpSpecializedAdapterINS1E_15DefaultEpilogueIaSJ_SJ_NS1D_6thread17LinearCombinationIaLi1EiiLNS1I_9ScaleType4KindE0ELNS_15FloatRoundStyleE2EaEENS1_15EpilogueDefaultEEEEEvvEEEEvNT_6ParamsE,"",@"SHT_CUDA_INFO"
	.sectionflags	@""
	.align	4


	//----- nvinfo : EIATTR_CUDA_API_VERSION
	.align		4
        /*0000*/ 	.byte	0x04, 0x37
        /*0002*/ 	.short	(.L_21 - .L_20)
.L_20:
        /*0004*/ 	.word	0x00000082


	//----- nvinfo : EIATTR_KPARAM_INFO
	.align		4
.L_21:
        /*0008*/ 	.byte	0x04, 0x17
        /*000a*/ 	.short	(.L_23 - .L_22)
.L_22:
        /*000c*/ 	.word	0x00000000
        /*0010*/ 	.short	0x0000
        /*0012*/ 	.short	0x0070
        /*0014*/ 	.byte	0x00, 0xf0, 0x01, 0x10


	//----- nvinfo : EIATTR_SPARSE_MMA_MASK
	.align		4
.L_23:
        /*0018*/ 	.byte	0x03, 0x50
        /*001a*/ 	.short	0x0000


	//----- nvinfo : EIATTR_MAXREG_COUNT
	.align		4
        /*001c*/ 	.byte	0x03, 0x1b
        /*001e*/ 	.short	0x00a8


	//----- nvinfo : EIATTR_NUM_BARRIERS
	.align		4
        /*0020*/ 	.byte	0x02, 0x4c
        /*0022*/ 	.byte	0x01
	.zero		1


	//----- nvinfo : EIATTR_EXTERNS
	.align		4
        /*0024*/ 	.byte	0x04, 0x0f
        /*0026*/ 	.short	(.L_25 - .L_24)


	//   ....[0]....
	.align		4
.L_24:
        /*0028*/ 	.word	index@(__assertfail)


	//----- nvinfo : EIATTR_MERCURY_ISA_VERSION
	.align		4
.L_25:
        /*002c*/ 	.byte	0x03, 0x5f
        /*002e*/ 	.short	0x0101


	//----- nvinfo : EIATTR_INT_WARP_WIDE_INSTR_OFFSETS
	.align		4
        /*0030*/ 	.byte	0x04, 0x31
        /*0032*/ 	.short	(.L_27 - .L_26)


	//   ....[0]....
.L_26:
        /*0034*/ 	.word	0x00000610


	//   ....[1]....
        /*0038*/ 	.word	0x00000630


	//   ....[2]....
        /*003c*/ 	.word	0x00000800


	//----- nvinfo : EIATTR_COOP_GROUP_MASK_REGIDS
	.align		4
.L_27:
        /*0040*/ 	.byte	0x04, 0x29
        /*0042*/ 	.short	(.L_29 - .L_28)


	//   ....[0]....
.L_28:
        /*0044*/ 	.word	0xffffffff


	//   ....[1]....
        /*0048*/ 	.word	0xffffffff


	//   ....[2]....
        /*004c*/ 	.word	0xffffffff


	//   ....[3]....
        /*0050*/ 	.word	0xffffffff


	//   ....[4]....
        /*0054*/ 	.word	0xffffffff


	//   ....[5]....
        /*0058*/ 	.word	0xffffffff


	//----- nvinfo : EIATTR_COOP_GROUP_INSTR_OFFSETS
	.align		4
.L_29:
        /*005c*/ 	.byte	0x04, 0x28
        /*005e*/ 	.short	(.L_31 - .L_30)


	//   ....[0]....
.L_30:
        /*0060*/ 	.word	0x00000060


	//   ....[1]....
        /*0064*/ 	.word	0x00000070


	//   ....[2]....
        /*0068*/ 	.word	0x00000130


	//   ....[3]....
        /*006c*/ 	.word	0x000004c0


	//   ....[4]....
        /*0070*/ 	.word	0x00000970


	//   ....[5]....
        /*0074*/ 	.word	0x000013a0


	//----- nvinfo : EIATTR_REG_RECONFIG
	.align		4
.L_31:
        /*0078*/ 	.byte	0x01, 0x54
	.zero		2


	//----- nvinfo : EIATTR_SYSCALL_OFFSETS
	.align		4
        /*007c*/ 	.byte	0x04, 0x46
        /*007e*/ 	.short	(.L_33 - .L_32)


	//   ....[0]....
.L_32:
        /*0080*/ 	.word	0x00001560


	//----- nvinfo : EIATTR_MBARRIER_INSTR_OFFSETS
	.align		4
.L_33:
        /*0084*/ 	.byte	0x04, 0x39
        /*0086*/ 	.short	(.L_35 - .L_34)


	//   ....[0]....
.L_34:
        /*0088*/ 	.word	0x00000250
        /*008c*/ 	.word	0x000000ff
        /*0090*/ 	.word	0x00000000
        /*0094*/ 	.short	0x0100
        /*0096*/ 	.byte	0x08
	.zero		1


	//   ....[1]....
        /*0098*/ 	.word	0x00000260
        /*009c*/ 	.word	0x000000ff
        /*00a0*/ 	.word	0x00000090
        /*00a4*/ 	.short	0x0100
        /*00a6*/ 	.byte	0x08
	.zero		1


	//   ....[2]....
        /*00a8*/ 	.word	0x00000270
        /*00ac*/ 	.word	0x000000ff
        /*00b0*/ 	.word	0x00000008
        /*00b4*/ 	.short	0x0100
        /*00b6*/ 	.byte	0x08
	.zero		1


	//   ....[3]....
        /*00b8*/ 	.word	0x00000280
        /*00bc*/ 	.word	0x000000ff
        /*00c0*/ 	.word	0x00000098
        /*00c4*/ 	.short	0x0100
        /*00c6*/ 	.byte	0x08
	.zero		1


	//   ....[4]....
        /*00c8*/ 	.word	0x00000290
        /*00cc*/ 	.word	0x000000ff
        /*00d0*/ 	.word	0x00000010
        /*00d4*/ 	.short	0x0100
        /*00d6*/ 	.byte	0x08
	.zero		1


	//   ....[5]....
        /*00d8*/ 	.word	0x000002a0
        /*00dc*/ 	.word	0x000000ff
        /*00e0*/ 	.word	0x000000a0
        /*00e4*/ 	.short	0x0100
        /*00e6*/ 	.byte	0x08
	.zero		1


	//   ....[6]....
        /*00e8*/ 	.word	0x000002b0
        /*00ec*/ 	.word	0x000000ff
        /*00f0*/ 	.word	0x00000018
        /*00f4*/ 	.short	0x0100
        /*00f6*/ 	.byte	0x08
	.zero		1


	//   ....[7]....
        /*00f8*/ 	.word	0x000002c0
        /*00fc*/ 	.word	0x000000ff
        /*0100*/ 	.word	0x000000a8
        /*0104*/ 	.short	0x0100
        /*0106*/ 	.byte	0x08
	.zero		1


	//   ....[8]....
        /*0108*/ 	.word	0x000002d0
        /*010c*/ 	.word	0x000000ff
        /*0110*/ 	.word	0x00000020
        /*0114*/ 	.short	0x0100
        /*0116*/ 	.byte	0x08
	.zero		1


	//   ....[9]....
        /*0118*/ 	.word	0x000002e0
        /*011c*/ 	.word	0x000000ff
        /*0120*/ 	.word	0x000000b0
        /*0124*/ 	.short	0x0100
        /*0126*/ 	.byte	0x08
	.zero		1


	//   ....[10]....
        /*0128*/ 	.word	0x000002f0
        /*012c*/ 	.word	0x000000ff
        /*0130*/ 	.word	0x00000028
        /*0134*/ 	.short	0x0100
        /*0136*/ 	.byte	0x08
	.zero		1


	//   ....[11]....
        /*0138*/ 	.word	0x00000300
        /*013c*/ 	.word	0x000000ff
        /*0140*/ 	.word	0x000000b8
        /*0144*/ 	.short	0x0100
        /*0146*/ 	.byte	0x08
	.zero		1


	//   ....[12]....
        /*0148*/ 	.word	0x00000310
        /*014c*/ 	.word	0x000000ff
        /*0150*/ 	.word	0x00000030
        /*0154*/ 	.short	0x0100
        /*0156*/ 	.byte	0x08
	.zero		1


	//   ....[13]....
        /*0158*/ 	.word	0x00000320
        /*015c*/ 	.word	0x000000ff
        /*0160*/ 	.word	0x000000c0
        /*0164*/ 	.short	0x0100
        /*0166*/ 	.byte	0x08
	.zero		1


	//   ....[14]....
        /*0168*/ 	.word	0x00000330
        /*016c*/ 	.word	0x000000ff
        /*0170*/ 	.word	0x00000038
        /*0174*/ 	.short	0x0100
        /*0176*/ 	.byte	0x08
	.zero		1


	//   ....[15]....
        /*0178*/ 	.word	0x00000340
        /*017c*/ 	.word	0x000000ff
        /*0180*/ 	.word	0x000000c8
        /*0184*/ 	.short	0x0100
        /*0186*/ 	.byte	0x08
	.zero		1


	//   ....[16]....
        /*0188*/ 	.word	0x00000350
        /*018c*/ 	.word	0x000000ff
        /*0190*/ 	.word	0x00000040
        /*0194*/ 	.short	0x0100
        /*0196*/ 	.byte	0x08
	.zero		1


	//   ....[17]....
        /*0198*/ 	.word	0x00000360
        /*019c*/ 	.word	0x000000ff
        /*01a0*/ 	.word	0x000000d0
        /*01a4*/ 	.short	0x0100
        /*01a6*/ 	.byte	0x08
	.zero		1


	//   ....[18]....
        /*01a8*/ 	.word	0x00000370
        /*01ac*/ 	.word	0x000000ff
        /*01b0*/ 	.word	0x00000048
        /*01b4*/ 	.short	0x0100
        /*01b6*/ 	.byte	0x08
	.zero		1


	//   ....[19]....
        /*01b8*/ 	.word	0x00000380
        /*01bc*/ 	.word	0x000000ff
        /*01c0*/ 	.word	0x000000d8
        /*01c4*/ 	.short	0x0100
        /*01c6*/ 	.byte	0x08
	.zero		1


	//   ....[20]....
        /*01c8*/ 	.word	0x00000390
        /*01cc*/ 	.word	0x000000ff
        /*01d0*/ 	.word	0x00000050
        /*01d4*/ 	.short	0x0100
        /*01d6*/ 	.byte	0x08
	.zero		1


	//   ....[21]....
        /*01d8*/ 	.word	0x000003a0
        /*01dc*/ 	.word	0x000000ff
        /*01e0*/ 	.word	0x000000e0
        /*01e4*/ 	.short	0x0100
        /*01e6*/ 	.byte	0x08
	.zero		1


	//   ....[22]....
        /*01e8*/ 	.word	0x000003b0
        /*01ec*/ 	.word	0x000000ff
        /*01f0*/ 	.word	0x00000058
        /*01f4*/ 	.short	0x0100
        /*01f6*/ 	.byte	0x08
	.zero		1


	//   ....[23]....
        /*01f8*/ 	.word	0x000003c0
        /*01fc*/ 	.word	0x000000ff
        /*0200*/ 	.word	0x000000e8
        /*0204*/ 	.short	0x0100
        /*0206*/ 	.byte	0x08
	.zero		1


	//   ....[24]....
        /*0208*/ 	.word	0x000003d0
        /*020c*/ 	.word	0x000000ff
        /*0210*/ 	.word	0x00000060
        /*0214*/ 	.short	0x0100
        /*0216*/ 	.byte	0x08
	.zero		1


	//   ....[25]....
        /*0218*/ 	.word	0x000003e0
        /*021c*/ 	.word	0x000000ff
        /*0220*/ 	.word	0x000000f0
        /*0224*/ 	.short	0x0100
        /*0226*/ 	.byte	0x08
	.zero		1


	//   ....[26]....
        /*0228*/ 	.word	0x000003f0
        /*022c*/ 	.word	0x000000ff
        /*0230*/ 	.word	0x00000068
        /*0234*/ 	.short	0x0100
        /*0236*/ 	.byte	0x08
	.zero		1


	//   ....[27]....
        /*0238*/ 	.word	0x00000400
        /*023c*/ 	.word	0x000000ff
        /*0240*/ 	.word	0x000000f8
        /*0244*/ 	.short	0x0100
        /*0246*/ 	.byte	0x08
	.zero		1


	//   ....[28]....
        /*0248*/ 	.word	0x00000410
        /*024c*/ 	.word	0x000000ff
        /*0250*/ 	.word	0x00000070
        /*0254*/ 	.short	0x0100
        /*0256*/ 	.byte	0x08
	.zero		1


	//   ....[29]....
        /*0258*/ 	.word	0x00000420
        /*025c*/ 	.word	0x000000ff
        /*0260*/ 	.word	0x00000100
        /*0264*/ 	.short	0x0100
        /*0266*/ 	.byte	0x08
	.zero		1


	//   ....[30]....
        /*0268*/ 	.word	0x00000430
        /*026c*/ 	.word	0x000000ff
        /*0270*/ 	.word	0x00000078
        /*0274*/ 	.short	0x0100
        /*0276*/ 	.byte	0x08
	.zero		1


	//   ....[31]....
        /*0278*/ 	.word	0x00000440
        /*027c*/ 	.word	0x000000ff
        /*0280*/ 	.word	0x00000108
        /*0284*/ 	.short	0x0100
        /*0286*/ 	.byte	0x08
	.zero		1


	//   ....[32]....
        /*0288*/ 	.word	0x00000450
        /*028c*/ 	.word	0x000000ff
        /*0290*/ 	.word	0x00000080
        /*0294*/ 	.short	0x0100
        /*0296*/ 	.byte	0x08
	.zero		1


	//   ....[33]....
        /*0298*/ 	.word	0x00000460
        /*029c*/ 	.word	0x000000ff
        /*02a0*/ 	.word	0x00000110
        /*02a4*/ 	.short	0x0100
        /*02a6*/ 	.byte	0x08
	.zero		1


	//   ....[34]....
        /*02a8*/ 	.word	0x00000470
        /*02ac*/ 	.word	0x000000ff
        /*02b0*/ 	.word	0x00000088
        /*02b4*/ 	.short	0x0100
        /*02b6*/ 	.byte	0x08
	.zero		1


	//   ....[35]....
        /*02b8*/ 	.word	0x00000480
        /*02bc*/ 	.word	0x000000ff
        /*02c0*/ 	.word	0x00000118
        /*02c4*/ 	.short	0x0100
        /*02c6*/ 	.byte	0x08
	.zero		1


	//   ....[36]....
        /*02c8*/ 	.word	0x00000880
        /*02cc*/ 	.word	0x000000ff
        /*02d0*/ 	.word	0x00000130
        /*02d4*/ 	.short	0x0100
        /*02d6*/ 	.byte	0x06
	.zero		1


	//   ....[37]....
        /*02d8*/ 	.word	0x00000910
        /*02dc*/ 	.word	0x000000ff
        /*02e0*/ 	.word	0x00000138
        /*02e4*/ 	.short	0x0100
        /*02e6*/ 	.byte	0x06
	.zero		1


	//   ....[38]....
        /*02e8*/ 	.word	0x00001630
        /*02ec*/ 	.word	0x00000003
        /*02f0*/ 	.word	0x00000000
        /*02f4*/ 	.short	0x010a
        /*02f6*/ 	.byte	0x3f
	.zero		1


	//   ....[39]....
        /*02f8*/ 	.word	0x00001670
        /*02fc*/ 	.word	0x00000003
        /*0300*/ 	.word	0x00000000
        /*0304*/ 	.short	0x010a
        /*0306*/ 	.byte	0x3f
	.zero		1


	//   ....[40]....
        /*0308*/ 	.word	0x00001940
        /*030c*/ 	.word	0x00000005
        /*0310*/ 	.word	0x00000000
        /*0314*/ 	.short	0x010a
        /*0316*/ 	.byte	0x3f
	.zero		1


	//   ....[41]....
        /*0318*/ 	.word	0x00001980
        /*031c*/ 	.word	0x00000005
        /*0320*/ 	.word	0x00000000
        /*0324*/ 	.short	0x010a
        /*0326*/ 	.byte	0x3f
	.zero		1


	//   ....[42]....
        /*0328*/ 	.word	0x00001ae0
        /*032c*/ 	.word	0x00000005
        /*0330*/ 	.word	0x00000000
        /*0334*/ 	.short	0x0101
        /*0336*/ 	.byte	0x3f
	.zero		1


	//   ....[43]....
        /*0338*/ 	.word	0x00001d00
        /*033c*/ 	.word	0x00000003
        /*0340*/ 	.word	0x00000000
        /*0344*/ 	.short	0x0101
        /*0346*/ 	.byte	0x3f
	.zero		1


	//   ....[44]....
        /*0348*/ 	.word	0x00004bc0
        /*034c*/ 	.word	0x00000017
        /*0350*/ 	.word	0x00000090
        /*0354*/ 	.short	0x010a
        /*0356*/ 	.byte	0x3f
	.zero		1


	//   ....[45]....
        /*0358*/ 	.word	0x00004f30
        /*035c*/ 	.word	0x00000003
        /*0360*/ 	.word	0x00000138
        /*0364*/ 	.short	0x0101
        /*0366*/ 	.byte	0x3f
	.zero		1


	//   ....[46]....
        /*0368*/ 	.word	0x00005690
        /*036c*/ 	.word	0x00000007
        /*0370*/ 	.word	0x00000000
        /*0374*/ 	.short	0x010a
        /*0376*/ 	.byte	0x3f
	.zero		1


	//   ....[47]....
        /*0378*/ 	.word	0x00005710
        /*037c*/ 	.word	0x00000008
        /*0380*/ 	.word	0x00000000
        /*0384*/ 	.short	0x010a
        /*0386*/ 	.byte	0x3f
	.zero		1


	//   ....[48]....
        /*0388*/ 	.word	0x000057a0
        /*038c*/ 	.word	0x00000009
        /*0390*/ 	.word	0x00000000
        /*0394*/ 	.short	0x010a
        /*0396*/ 	.byte	0x3f
	.zero		1


	//   ....[49]....
        /*0398*/ 	.word	0x00005830
        /*039c*/ 	.word	0x00000008
        /*03a0*/ 	.word	0x00000000
        /*03a4*/ 	.short	0x010a
        /*03a6*/ 	.byte	0x3f
	.zero		1


	//   ....[50]....
        /*03a8*/ 	.word	0x000058c0
        /*03ac*/ 	.word	0x00000009
        /*03b0*/ 	.word	0x00000000
        /*03b4*/ 	.short	0x010a
        /*03b6*/ 	.byte	0x3f
	.zero		1


	//   ....[51]....
        /*03b8*/ 	.word	0x00005950
        /*03bc*/ 	.word	0x00000008
        /*03c0*/ 	.word	0x00000000
        /*03c4*/ 	.short	0x010a
        /*03c6*/ 	.byte	0x3f
	.zero		1


	//   ....[52]....
        /*03c8*/ 	.word	0x000059e0
        /*03cc*/ 	.word	0x00000009
        /*03d0*/ 	.word	0x00000000
        /*03d4*/ 	.short	0x010a
        /*03d6*/ 	.byte	0x3f
	.zero		1


	//   ....[53]....
        /*03d8*/ 	.word	0x00005a70
        /*03dc*/ 	.word	0x00000008
        /*03e0*/ 	.word	0x00000000
        /*03e4*/ 	.short	0x010a
        /*03e6*/ 	.byte	0x3f
	.zero		1


	//   ....[54]....
        /*03e8*/ 	.word	0x00005b00
        /*03ec*/ 	.word	0x00000009
        /*03f0*/ 	.word	0x00000000
        /*03f4*/ 	.short	0x010a
        /*03f6*/ 	.byte	0x3f
	.zero		1


	//   ....[55]....
        /*03f8*/ 	.word	0x00005b90
        /*03fc*/ 	.word	0x00000008
        /*0400*/ 	.word	0x00000000
        /*0404*/ 	.short	0x010a
        /*0406*/ 	.byte	0x3f
	.zero		1


	//   ....[56]....
        /*0408*/ 	.word	0x00005c20
        /*040c*/ 	.word	0x00000009
        /*0410*/ 	.word	0x00000000
        /*0414*/ 	.short	0x010a
        /*0416*/ 	.byte	0x3f
	.zero		1


	//   ....[57]....
        /*0418*/ 	.word	0x00005cb0
        /*041c*/ 	.word	0x00000008
        /*0420*/ 	.word	0x00000000
        /*0424*/ 	.short	0x010a
        /*0426*/ 	.byte	0x3f
	.zero		1


	//   ....[58]....
        /*0428*/ 	.word	0x00005d40
        /*042c*/ 	.word	0x00000009
        /*0430*/ 	.word	0x00000000
        /*0434*/ 	.short	0x010a
        /*0436*/ 	.byte	0x3f
	.zero		1


	//   ....[59]....
        /*0438*/ 	.word	0x00005dd0
        /*043c*/ 	.word	0x00000008
        /*0440*/ 	.word	0x00000000
        /*0444*/ 	.short	0x010a
        /*0446*/ 	.byte	0x3f
	.zero		1


	//   ....[60]....
        /*0448*/ 	.word	0x00005e60
        /*044c*/ 	.word	0x00000009
        /*0450*/ 	.word	0x00000000
        /*0454*/ 	.short	0x010a
        /*0456*/ 	.byte	0x3f
	.zero		1


	//   ....[61]....
        /*0458*/ 	.word	0x00005ef0
        /*045c*/ 	.word	0x00000008
        /*0460*/ 	.word	0x00000000
        /*0464*/ 	.short	0x010a
        /*0466*/ 	.byte	0x3f
	.zero		1


	//   ....[62]....
        /*0468*/ 	.word	0x00005f80
        /*046c*/ 	.word	0x0000000b
        /*0470*/ 	.word	0x00000000
        /*0474*/ 	.short	0x010a
        /*0476*/ 	.byte	0x3f
	.zero		1


	//   ....[63]....
        /*0478*/ 	.word	0x00006010
        /*047c*/ 	.word	0x00000003
        /*0480*/ 	.word	0x00000000
        /*0484*/ 	.short	0x010a
        /*0486*/ 	.byte	0x3f
	.zero		1


	//   ....[64]....
        /*0488*/ 	.word	0x00006070
        /*048c*/ 	.word	0x00000003
        /*0490*/ 	.word	0x00000000
        /*0494*/ 	.short	0x010a
        /*0496*/ 	.byte	0x3f
	.zero		1


	//   ....[65]....
        /*0498*/ 	.word	0x000060c0
        /*049c*/ 	.word	0x00000005
        /*04a0*/ 	.word	0x00000000
        /*04a4*/ 	.short	0x010a
        /*04a6*/ 	.byte	0x3f
	.zero		1


	//   ....[66]....
        /*04a8*/ 	.word	0x00006190
        /*04ac*/ 	.word	0x00000017
        /*04b0*/ 	.word	0x00000090
        /*04b4*/ 	.short	0x010a
        /*04b6*/ 	.byte	0x3f
	.zero		1


	//   ....[67]....
        /*04b8*/ 	.word	0x00006260
        /*04bc*/ 	.word	0x00000007
        /*04c0*/ 	.word	0x00000000
        /*04c4*/ 	.short	0x010a
        /*04c6*/ 	.byte	0x3f
	.zero		1


	//   ....[68]....
        /*04c8*/ 	.word	0x000062b0
        /*04cc*/ 	.word	0x00000008
        /*04d0*/ 	.word	0x00000000
        /*04d4*/ 	.short	0x010a
        /*04d6*/ 	.byte	0x3f
	.zero		1


	//   ....[69]....
        /*04d8*/ 	.word	0x00006300
        /*04dc*/ 	.word	0x00000009
        /*04e0*/ 	.word	0x00000000
        /*04e4*/ 	.short	0x010a
        /*04e6*/ 	.byte	0x3f
	.zero		1


	//   ....[70]....
        /*04e8*/ 	.word	0x00006350
        /*04ec*/ 	.word	0x00000008
        /*04f0*/ 	.word	0x00000000
        /*04f4*/ 	.short	0x010a
        /*04f6*/ 	.byte	0x3f
	.zero		1


	//   ....[71]....
        /*04f8*/ 	.word	0x000063a0
        /*04fc*/ 	.word	0x00000009
        /*0500*/ 	.word	0x00000000
        /*0504*/ 	.short	0x010a
        /*0506*/ 	.byte	0x3f
	.zero		1


	//   ....[72]....
        /*0508*/ 	.word	0x000063f0
        /*050c*/ 	.word	0x00000008
        /*0510*/ 	.word	0x00000000
        /*0514*/ 	.short	0x010a
        /*0516*/ 	.byte	0x3f
	.zero		1


	//   ....[73]....
        /*0518*/ 	.word	0x00006440
        /*051c*/ 	.word	0x00000009
        /*0520*/ 	.word	0x00000000
        /*0524*/ 	.short	0x010a
        /*0526*/ 	.byte	0x3f
	.zero		1


	//   ....[74]....
        /*0528*/ 	.word	0x00006490
        /*052c*/ 	.word	0x00000008
        /*0530*/ 	.word	0x00000000
        /*0534*/ 	.short	0x010a
        /*0536*/ 	.byte	0x3f
	.zero		1


	//   ....[75]....
        /*0538*/ 	.word	0x000064e0
        /*053c*/ 	.word	0x00000009
        /*0540*/ 	.word	0x00000000
        /*0544*/ 	.short	0x010a
        /*0546*/ 	.byte	0x3f
	.zero		1


	//   ....[76]....
        /*0548*/ 	.word	0x00006530
        /*054c*/ 	.word	0x00000008
        /*0550*/ 	.word	0x00000000
        /*0554*/ 	.short	0x010a
        /*0556*/ 	.byte	0x3f
	.zero		1


	//   ....[77]....
        /*0558*/ 	.word	0x00006580
        /*055c*/ 	.word	0x00000009
        /*0560*/ 	.word	0x00000000
        /*0564*/ 	.short	0x010a
        /*0566*/ 	.byte	0x3f
	.zero		1


	//   ....[78]....
        /*0568*/ 	.word	0x000065d0
        /*056c*/ 	.word	0x00000008
        /*0570*/ 	.word	0x00000000
        /*0574*/ 	.short	0x010a
        /*0576*/ 	.byte	0x3f
	.zero		1


	//   ....[79]....
        /*0578*/ 	.word	0x00006620
        /*057c*/ 	.word	0x00000009
        /*0580*/ 	.word	0x00000000
        /*0584*/ 	.short	0x010a
        /*0586*/ 	.byte	0x3f
	.zero		1


	//   ....[80]....
        /*0588*/ 	.word	0x00006670
        /*058c*/ 	.word	0x00000008
        /*0590*/ 	.word	0x00000000
        /*0594*/ 	.short	0x010a
        /*0596*/ 	.byte	0x3f
	.zero		1


	//   ....[81]....
        /*0598*/ 	.word	0x000066c0
        /*059c*/ 	.word	0x00000009
        /*05a0*/ 	.word	0x00000000
        /*05a4*/ 	.short	0x010a
        /*05a6*/ 	.byte	0x3f
	.zero		1


	//   ....[82]....
        /*05a8*/ 	.word	0x00006710
        /*05ac*/ 	.word	0x00000008
        /*05b0*/ 	.word	0x00000000
        /*05b4*/ 	.short	0x010a
        /*05b6*/ 	.byte	0x3f
	.zero		1


	//   ....[83]....
        /*05b8*/ 	.word	0x00006760
        /*05bc*/ 	.word	0x0000000b
        /*05c0*/ 	.word	0x00000000
        /*05c4*/ 	.short	0x010a
        /*05c6*/ 	.byte	0x3f
	.zero		1


	//----- nvinfo : EIATTR_NUM_MBARRIERS
	.align		4
.L_35:
        /*05c8*/ 	.byte	0x03, 0x38
        /*05ca*/ 	.short	0x0026


	//----- nvinfo : EIATTR_EXIT_INSTR_OFFSETS
	.align		4
        /*05cc*/ 	.byte	0x04, 0x1c
        /*05ce*/ 	.short	(.L_37 - .L_36)


	//   ....[0]....
.L_36:
        /*05d0*/ 	.word	0x00000ad0


	//   ....[1]....
        /*05d4*/ 	.word	0x000012e0


	//   ....[2]....
        /*05d8*/ 	.word	0x000042d0


	//   ....[3]....
        /*05dc*/ 	.word	0x00004830


	//   ....[4]....
        /*05e0*/ 	.word	0x00006060


	//----- nvinfo : EIATTR_MAX_THREADS
	.align		4
.L_37:
        /*05e4*/ 	.byte	0x04, 0x05
        /*05e6*/ 	.short	(.L_39 - .L_38)
.L_38:
        /*05e8*/ 	.word	0x00000180
        /*05ec*/ 	.word	0x00000001
        /*05f0*/ 	.word	0x00000001


	//----- nvinfo : EIATTR_CRS_STACK_SIZE
	.align		4
.L_39:
        /*05f4*/ 	.byte	0x04, 0x1e
        /*05f6*/ 	.short	(.L_41 - .L_40)
.L_40:
        /*05f8*/ 	.word	0x00000000


	//----- nvinfo : EIATTR_CBANK_PARAM_SIZE
	.align		4
.L_41:
        /*05fc*/ 	.byte	0x03, 0x19
        /*05fe*/ 	.short	0x0470


	//----- nvinfo : EIATTR_PARAM_CBANK
	.align		4
        /*0600*/ 	.byte	0x04, 0x0a
        /*0602*/ 	.short	(.L_43 - .L_42)
	.align		4
.L_42:
        /*0604*/ 	.word	index@(.nv.constant0._ZN7cutlass13device_kernelINS_4gemm6kernel13GemmUniversalIN4cute5tupleIJiiiiEEENS1_10collective13CollectiveMmaINS1_34MainloopSm90TmaGmmaWarpSpecializedILi18ENS5_IJNS4_1CILi1EEENSA_ILi4EEESB_EEENS1_35KernelTmaWarpSpecializedCooperativeEEENS5_IJNSA_ILi128EEENSA_ILi64EEESH_EEEaNS5_IJlSB_lEEEaSJ_NS4_8TiledMMAINS4_8MMA_AtomIJNS4_4SM904GMMA26MMA_64x64x32_S32S8S8_SS_TNEEEENS4_6LayoutINS5_IJNSA_ILi2EEESB_SB_EEENS5_IJSB_NSA_ILi0EEEST_EEEEENS5_IJNS4_10UnderscoreESW_SW_EEEEENS4_23SM90_TMA_LOAD_MULTICASTENS4_14ComposedLayoutINS4_7SwizzleILi2ELi4ELi3EEENS4_18smem_ptr_flag_bitsILi8EEENSQ_INS5_IJNSA_ILi8EEESH_EEENS5_IJSH_SB_EEEEEEEvNS4_8identityENS4_13SM90_TMA_LOADES19_vS1A_EENS_8epilogue10collective6detail29Sm90TmaWarpSpecializedAdapterINS1E_15DefaultEpilogueIaSJ_SJ_NS1D_6thread17LinearCombinationIaLi1EiiLNS1I_9ScaleType4KindE0ELNS_15FloatRoundStyleE2EaEENS1_15EpilogueDefaultEEEEEvvEEEEvNT_6ParamsE)
        /*0608*/ 	.short	0x0210
        /*060a*/ 	.short	0x0470


	//----- nvinfo : EIATTR_SW_WAR
	.align		4
.L_43:
        /*060c*/ 	.byte	0x04, 0x36
        /*060e*/ 	.short	(.L_45 - .L_44)
.L_44:
        /*0610*/ 	.word	0x00000008
.L_45:


//--------------------- .nv.callgraph             --------------------------
	.section	.nv.callgraph,"",@"SHT_CUDA_CALLGRAPH"
	.align	4
	.sectionentsize	8
	.align		4
        /*0000*/ 	.word	0x00000000
	.align		4
        /*0004*/ 	.word	0xffffffff
	.align		4
        /*0008*/ 	.word	index@(_ZN7cutlass13device_kernelINS_4gemm6kernel13GemmUniversalIN4cute5tupleIJiiiiEEENS1_10collective13CollectiveMmaINS1_34MainloopSm90TmaGmmaWarpSpecializedILi18ENS5_IJNS4_1CILi1EEENSA_ILi4EEESB_EEENS1_35KernelTmaWarpSpecializedCooperativeEEENS5_IJNSA_ILi128EEENSA_ILi64EEESH_EEEaNS5_IJlSB_lEEEaSJ_NS4_8TiledMMAINS4_8MMA_AtomIJNS4_4SM904GMMA26MMA_64x64x32_S32S8S8_SS_TNEEEENS4_6LayoutINS5_IJNSA_ILi2EEESB_SB_EEENS5_IJSB_NSA_ILi0EEEST_EEEEENS5_IJNS4_10UnderscoreESW_SW_EEEEENS4_23SM90_TMA_LOAD_MULTICASTENS4_14ComposedLayoutINS4_7SwizzleILi2ELi4ELi3EEENS4_18smem_ptr_flag_bitsILi8EEENSQ_INS5_IJNSA_ILi8EEESH_EEENS5_IJSH_SB_EEEEEEEvNS4_8identityENS4_13SM90_TMA_LOADES19_vS1A_EENS_8epilogue10collective6detail29Sm90TmaWarpSpecializedAdapterINS1E_15DefaultEpilogueIaSJ_SJ_NS1D_6thread17LinearCombinationIaLi1EiiLNS1I_9ScaleType4KindE0ELNS_15FloatRoundStyleE2EaEENS1_15EpilogueDefaultEEEEEvvEEEEvNT_6ParamsE)
	.align		4
        /*000c*/ 	.word	index@(__assertfail)
	.align		4
        /*0010*/ 	.word	0x00000000
	.align		4
        /*0014*/ 	.word	0xfffffffe
	.align		4
        /*0018*/ 	.word	0x00000000
	.align		4
        /*001c*/ 	.word	0xfffffffd
	.align		4
        /*0020*/ 	.word	0x00000000
	.align		4
        /*0024*/ 	.word	0xfffffffc


//--------------------- .nv.constant4             --------------------------
	.section	.nv.constant4,"a",@progbits
	.align	8
	.align		8
.nv.constant4:
        /*0000*/ 	.dword	__assertfail
	.align		8
        /*0008*/ 	.dword	__unnamed_1
	.align		8
        /*0010*/ 	.dword	_ZN40_INTERNAL_c6ab9134_4_k_cu_730eb730_196114cuda3std3__45__cpo5beginE
	.align		8
        /*0018*/ 	.dword	_ZN40_INTERNAL_c6ab9134_4_k_cu_730eb730_196114cuda3std3__45__cpo3endE
	.align		8
        /*0020*/ 	.dword	_ZN40_INTERNAL_c6ab9134_4_k_cu_730eb730_196114cuda3std3__45__cpo6cbeginE
	.align		8
        /*0028*/ 	.dword	_ZN40_INTERNAL_c6ab9134_4_k_cu_730eb730_196114cuda3std3__45__cpo4cendE
	.align		8
        /*0030*/ 	.dword	_ZN40_INTERNAL_c6ab9134_4_k_cu_730eb730_196114cuda3std3__442_GLOBAL__N__c6ab9134_4_k_cu_730eb730_196116ignoreE
	.align		8
        /*0038*/ 	.dword	_ZN40_INTERNAL_c6ab9134_4_k_cu_730eb730_196114cuda3std3__419piecewise_constructE
	.align		8
        /*0040*/ 	.dword	_ZN40_INTERNAL_c6ab9134_4_k_cu_730eb730_196114cuda3std3__48in_placeE
	.align		8
        /*0048*/ 	.dword	_ZN40_INTERNAL_c6ab9134_4_k_cu_730eb730_196114cuda3std6ranges3__45__cpo4swapE
	.align		8
        /*0050*/ 	.dword	_ZN40_INTERNAL_c6ab9134_4_k_cu_730eb730_196114cuda3std6ranges3__45__cpo9iter_moveE
	.align		8
        /*0058*/ 	.dword	_ZN40_INTERNAL_c6ab9134_4_k_cu_730eb730_196114cute7productE
	.align		8
        /*0060*/ 	.dword	_ZN40_INTERNAL_c6ab9134_4_k_cu_730eb730_196114cute1_E
	.align		8
        /*0068*/ 	.dword	$str$22
	.align		8
        /*0070*/ 	.dword	$str$23


//--------------------- .text._ZN7cutlass13device_kernelINS_4gemm6kernel13GemmUniversalIN4cute5tupleIJiiiiEEENS1_10collective13CollectiveMmaINS1_34MainloopSm90TmaGmmaWarpSpecializedILi18ENS5_IJNS4_1CILi1EEENSA_ILi4EEESB_EEENS1_35KernelTmaWarpSpecializedCooperativeEEENS5_IJNSA_ILi128EEENSA_ILi64EEESH_EEEaNS5_IJlSB_lEEEaSJ_NS4_8TiledMMAINS4_8MMA_AtomIJNS4_4SM904GMMA26MMA_64x64x32_S32S8S8_SS_TNEEEENS4_6LayoutINS5_IJNSA_ILi2EEESB_SB_EEENS5_IJSB_NSA_ILi0EEEST_EEEEENS5_IJNS4_10UnderscoreESW_SW_EEEEENS4_23SM90_TMA_LOAD_MULTICASTENS4_14ComposedLayoutINS4_7SwizzleILi2ELi4ELi3EEENS4_18smem_ptr_flag_bitsILi8EEENSQ_INS5_IJNSA_ILi8EEESH_EEENS5_IJSH_SB_EEEEEEEvNS4_8identityENS4_13SM90_TMA_LOADES19_vS1A_EENS_8epilogue10collective6detail29Sm90TmaWarpSpecializedAdapterINS1E_15DefaultEpilogueIaSJ_SJ_NS1D_6thread17LinearCombinationIaLi1EiiLNS1I_9ScaleType4KindE0ELNS_15FloatRoundStyleE2EaEENS1_15EpilogueDefaultEEEEEvvEEEEvNT_6ParamsE --------------------------
	.section	.text._ZN7cutlass13device_kernelINS_4gemm6kernel13GemmUniversalIN4cute5tupleIJiiiiEEENS1_10collective13CollectiveMmaINS1_34MainloopSm90TmaGmmaWarpSpecializedILi18ENS5_IJNS4_1CILi1EEENSA_ILi4EEESB_EEENS1_35KernelTmaWarpSpecializedCooperativeEEENS5_IJNSA_ILi128EEENSA_ILi64EEESH_EEEaNS5_IJlSB_lEEEaSJ_NS4_8TiledMMAINS4_8MMA_AtomIJNS4_4SM904GMMA26MMA_64x64x32_S32S8S8_SS_TNEEEENS4_6LayoutINS5_IJNSA_ILi2EEESB_SB_EEENS5_IJSB_NSA_ILi0EEEST_EEEEENS5_IJNS4_10UnderscoreESW_SW_EEEEENS4_23SM90_TMA_LOAD_MULTICASTENS4_14ComposedLayoutINS4_7SwizzleILi2ELi4ELi3EEENS4_18smem_ptr_flag_bitsILi8EEENSQ_INS5_IJNSA_ILi8EEESH_EEENS5_IJSH_SB_EEEEEEEvNS4_8identityENS4_13SM90_TMA_LOADES19_vS1A_EENS_8epilogue10collective6detail29Sm90TmaWarpSpecializedAdapterINS1E_15DefaultEpilogueIaSJ_SJ_NS1D_6thread17LinearCombinationIaLi1EiiLNS1I_9ScaleType4KindE0ELNS_15FloatRoundStyleE2EaEENS1_15EpilogueDefaultEEEEEvvEEEEvNT_6ParamsE,"ax",@progbits
	.align	128
.text._ZN7cutlass13device_kernelINS_4gemm6kernel13GemmUniversalIN4cute5tupleIJiiiiEEENS1_10collective13CollectiveMmaINS1_34MainloopSm90TmaGmmaWarpSpecializedILi18ENS5_IJNS4_1CILi1EEENSA_ILi4EEESB_EEENS1_35KernelTmaWarpSpecializedCooperativeEEENS5_IJNSA_ILi128EEENSA_ILi64EEESH_EEEaNS5_IJlSB_lEEEaSJ_NS4_8TiledMMAINS4_8MMA_AtomIJNS4_4SM904GMMA26MMA_64x64x32_S32S8S8_SS_TNEEEENS4_6LayoutINS5_IJNSA_ILi2EEESB_SB_EEENS5_IJSB_NSA_ILi0EEEST_EEEEENS5_IJNS4_10UnderscoreESW_SW_EEEEENS4_23SM90_TMA_LOAD_MULTICASTENS4_14ComposedLayoutINS4_7SwizzleILi2ELi4ELi3EEENS4_18smem_ptr_flag_bitsILi8EEENSQ_INS5_IJNSA_ILi8EEESH_EEENS5_IJSH_SB_EEEEEEEvNS4_8identityENS4_13SM90_TMA_LOADES19_vS1A_EENS_8epilogue10collective6detail29Sm90TmaWarpSpecializedAdapterINS1E_15DefaultEpilogueIaSJ_SJ_NS1D_6thread17LinearCombinationIaLi1EiiLNS1I_9ScaleType4KindE0ELNS_15FloatRoundStyleE2EaEENS1_15EpilogueDefaultEEEEEvvEEEEvNT_6ParamsE:
        .type           _ZN7cutlass13device_kernelINS_4gemm6kernel13GemmUniversalIN4cute5tupleIJiiiiEEENS1_10collective13CollectiveMmaINS1_34MainloopSm90TmaGmmaWarpSpecializedILi18ENS5_IJNS4_1CILi1EEENSA_ILi4EEESB_EEENS1_35KernelTmaWarpSpecializedCooperativeEEENS5_IJNSA_ILi128EEENSA_ILi64EEESH_EEEaNS5_IJlSB_lEEEaSJ_NS4_8TiledMMAINS4_8MMA_AtomIJNS4_4SM904GMMA26MMA_64x64x32_S32S8S8_SS_TNEEEENS4_6LayoutINS5_IJNSA_ILi2EEESB_SB_EEENS5_IJSB_NSA_ILi0EEEST_EEEEENS5_IJNS4_10UnderscoreESW_SW_EEEEENS4_23SM90_TMA_LOAD_MULTICASTENS4_14ComposedLayoutINS4_7SwizzleILi2ELi4ELi3EEENS4_18smem_ptr_flag_bitsILi8EEENSQ_INS5_IJNSA_ILi8EEESH_EEENS5_IJSH_SB_EEEEEEEvNS4_8identityENS4_13SM90_TMA_LOADES19_vS1A_EENS_8epilogue10collective6detail29Sm90TmaWarpSpecializedAdapterINS1E_15DefaultEpilogueIaSJ_SJ_NS1D_6thread17LinearCombinationIaLi1EiiLNS1I_9ScaleType4KindE0ELNS_15FloatRoundStyleE2EaEENS1_15EpilogueDefaultEEEEEvvEEEEvNT_6ParamsE,@function
        .size           _ZN7cutlass13device_kernelINS_4gemm6kernel13GemmUniversalIN4cute5tupleIJiiiiEEENS1_10collective13CollectiveMmaINS1_34MainloopSm90TmaGmmaWarpSpecializedILi18ENS5_IJNS4_1CILi1EEENSA_ILi4EEESB_EEENS1_35KernelTmaWarpSpecializedCooperativeEEENS5_IJNSA_ILi128EEENSA_ILi64EEESH_EEEaNS5_IJlSB_lEEEaSJ_NS4_8TiledMMAINS4_8MMA_AtomIJNS4_4SM904GMMA26MMA_64x64x32_S32S8S8_SS_TNEEEENS4_6LayoutINS5_IJNSA_ILi2EEESB_SB_EEENS5_IJSB_NSA_ILi0EEEST_EEEEENS5_IJNS4_10UnderscoreESW_SW_EEEEENS4_23SM90_TMA_LOAD_MULTICASTENS4_14ComposedLayoutINS4_7SwizzleILi2ELi4ELi3EEENS4_18smem_ptr_flag_bitsILi8EEENSQ_INS5_IJNSA_ILi8EEESH_EEENS5_IJSH_SB_EEEEEEEvNS4_8identityENS4_13SM90_TMA_LOADES19_vS1A_EENS_8epilogue10collective6detail29Sm90TmaWarpSpecializedAdapterINS1E_15DefaultEpilogueIaSJ_SJ_NS1D_6thread17LinearCombinationIaLi1EiiLNS1I_9ScaleType4KindE0ELNS_15FloatRoundStyleE2EaEENS1_15EpilogueDefaultEEEEEvvEEEEvNT_6ParamsE,(.L_x_168 - _ZN7cutlass13device_kernelINS_4gemm6kernel13GemmUniversalIN4cute5tupleIJiiiiEEENS1_10collective13CollectiveMmaINS1_34MainloopSm90TmaGmmaWarpSpecializedILi18ENS5_IJNS4_1CILi1EEENSA_ILi4EEESB_EEENS1_35KernelTmaWarpSpecializedCooperativeEEENS5_IJNSA_ILi128EEENSA_ILi64EEESH_EEEaNS5_IJlSB_lEEEaSJ_NS4_8TiledMMAINS4_8MMA_AtomIJNS4_4SM904GMMA26MMA_64x64x32_S32S8S8_SS_TNEEEENS4_6LayoutINS5_IJNSA_ILi2EEESB_SB_EEENS5_IJSB_NSA_ILi0EEEST_EEEEENS5_IJNS4_10UnderscoreESW_SW_EEEEENS4_23SM90_TMA_LOAD_MULTICASTENS4_14ComposedLayoutINS4_7SwizzleILi2ELi4ELi3EEENS4_18smem_ptr_flag_bitsILi8EEENSQ_INS5_IJNSA_ILi8EEESH_EEENS5_IJSH_SB_EEEEEEEvNS4_8identityENS4_13SM90_TMA_LOADES19_vS1A_EENS_8epilogue10collective6detail29Sm90TmaWarpSpecializedAdapterINS1E_15DefaultEpilogueIaSJ_SJ_NS1D_6thread17LinearCombinationIaLi1EiiLNS1I_9ScaleType4KindE0ELNS_15FloatRoundStyleE2EaEENS1_15EpilogueDefaultEEEEEvvEEEEvNT_6ParamsE)
        .other          _ZN7cutlass13device_kernelINS_4gemm6kernel13GemmUniversalIN4cute5tupleIJiiiiEEENS1_10collective13CollectiveMmaINS1_34MainloopSm90TmaGmmaWarpSpecializedILi18ENS5_IJNS4_1CILi1EEENSA_ILi4EEESB_EEENS1_35KernelTmaWarpSpecializedCooperativeEEENS5_IJNSA_ILi128EEENSA_ILi64EEESH_EEEaNS5_IJlSB_lEEEaSJ_NS4_8TiledMMAINS4_8MMA_AtomIJNS4_4SM904GMMA26MMA_64x64x32_S32S8S8_SS_TNEEEENS4_6LayoutINS5_IJNSA_ILi2EEESB_SB_EEENS5_IJSB_NSA_ILi0EEEST_EEEEENS5_IJNS4_10UnderscoreESW_SW_EEEEENS4_23SM90_TMA_LOAD_MULTICASTENS4_14ComposedLayoutINS4_7SwizzleILi2ELi4ELi3EEENS4_18smem_ptr_flag_bitsILi8EEENSQ_INS5_IJNSA_ILi8EEESH_EEENS5_IJSH_SB_EEEEEEEvNS4_8identityENS4_13SM90_TMA_LOADES19_vS1A_EENS_8epilogue10collective6detail29Sm90TmaWarpSpecializedAdapterINS1E_15DefaultEpilogueIaSJ_SJ_NS1D_6thread17LinearCombinationIaLi1EiiLNS1I_9ScaleType4KindE0ELNS_15FloatRoundStyleE2EaEENS1_15EpilogueDefaultEEEEEvvEEEEvNT_6ParamsE,@"STO_CUDA_ENTRY STV_DEFAULT"
_ZN7cutlass13device_kernelINS_4gemm6kernel13GemmUniversalIN4cute5tupleIJiiiiEEENS1_10collective13CollectiveMmaINS1_34MainloopSm90TmaGmmaWarpSpecializedILi18ENS5_IJNS4_1CILi1EEENSA_ILi4EEESB_EEENS1_35KernelTmaWarpSpecializedCooperativeEEENS5_IJNSA_ILi128EEENSA_ILi64EEESH_EEEaNS5_IJlSB_lEEEaSJ_NS4_8TiledMMAINS4_8MMA_AtomIJNS4_4SM904GMMA26MMA_64x64x32_S32S8S8_SS_TNEEEENS4_6LayoutINS5_IJNSA_ILi2EEESB_SB_EEENS5_IJSB_NSA_ILi0EEEST_EEEEENS5_IJNS4_10UnderscoreESW_SW_EEEEENS4_23SM90_TMA_LOAD_MULTICASTENS4_14ComposedLayoutINS4_7SwizzleILi2ELi4ELi3EEENS4_18smem_ptr_flag_bitsILi8EEENSQ_INS5_IJNSA_ILi8EEESH_EEENS5_IJSH_SB_EEEEEEEvNS4_8identityENS4_13SM90_TMA_LOADES19_vS1A_EENS_8epilogue10collective6detail29Sm90TmaWarpSpecializedAdapterINS1E_15DefaultEpilogueIaSJ_SJ_NS1D_6thread17LinearCombinationIaLi1EiiLNS1I_9ScaleType4KindE0ELNS_15FloatRoundStyleE2EaEENS1_15EpilogueDefaultEEEEEvvEEEEvNT_6ParamsE:
[----:B------:R-:W0:Y:S01]  /*0000*/  LDC R1, c[0x0][0x28] ;  /* 0x00000a00ff017b82 */ /* 0x000e220000000800 */
[----:B------:R-:W1:Y:S01]  /*0010*/  S2R R18, SR_TID.X ;  /* 0x0000000000127919 */ /* 0x000e620000002100 */
[----:B------:R-:W-:Y:S01]  /*0020*/  ELECT P0, URZ, PT ;  /* 0x00000000003f782f */ /* 0x000fe20003800000 */
[----:B------:R-:W-:Y:S01]  /*0030*/  BSSY B0, `(.L_x_0) ;  /* 0x000000f000007945 */ /* 0x000fe20003800000 */
[--C-:B-1----:R-:W-:Y:S02]  /*0040*/  SHF.R.U32.HI R0, RZ, 0x5, R18.reuse ;  /* 0x00000005ff007819 */ /* 0x102fe40000011612 */
[----:B------:R-:W-:-:S03]  /*0050*/  SHF.R.U32.HI R3, RZ, 0x7, R18 ;  /* 0x00000007ff037819 */ /* 0x000fc60000011612 */
[----:B------:R-:W1:Y:S04]  /*0060*/  SHFL.IDX PT, R2, R0, RZ, 0x1f ;  /* 0x00001fff00027589 */ /* 0x000e6800000e0000 */
[----:B------:R2:W3:Y:S01]  /*0070*/  SHFL.IDX PT, R5, R3, RZ, 0x1f ;  /* 0x00001fff03057589 */ /* 0x0004e200000e0000 */
[----:B-1----:R-:W-:-:S13]  /*0080*/  ISETP.NE.OR P0, PT, R2, RZ, !P0 ;  /* 0x000000ff0200720c */ /* 0x002fda0004705670 */
[----:B0-23--:R-:W-:Y:S05]  /*0090*/  @P0 BRA `(.L_x_1) ;  /* 0x0000000000200947 */ /* 0x00dfea0003800000 */
[----:B------:R-:W-:Y:S02]  /*00a0*/  ULDC.64 UR4, c[0x0][0x198] ;  /* 0x0000660000047ab9 */ /* 0x000fe40000000a00 */
[----:B------:R-:W-:Y:S02]  /*00b0*/  UIADD3 UR6, UP0, UR4, 0xf0, URZ ;  /* 0x000000f004067890 */ /* 0x000fe4000ff1e03f */
[----:B------:R-:W-:Y:S02]  /*00c0*/  UIADD3 UR4, UP1, UR4, 0x1f0, URZ ;  /* 0x000001f004047890 */ /* 0x000fe4000ff3e03f */
[----:B------:R-:W-:Y:S02]  /*00d0*/  UIADD3.X UR7, URZ, UR5, URZ, UP0, !UPT ;  /* 0x000000053f077290 */ /* 0x000fe400087fe43f */
[----:B------:R-:W-:-:S07]  /*00e0*/  UIADD3.X UR5, URZ, UR5, URZ, UP1, !UPT ;  /* 0x000000053f057290 */ /* 0x000fce0008ffe43f */
[----:B------:R0:W-:Y:S02]  /*00f0*/  UTMACCTL.PF [UR6] ;  /* 0x00000000060079b9 */ /* 0x0001e40008040000 */
[----:B------:R0:W-:Y:S02]  /*0100*/  UTMACCTL.PF [UR4] ;  /* 0x00000000040079b9 */ /* 0x0001e40008040000 */
[----:B0-----:R-:W-:Y:S01]  /*0110*/  NOP ;  /* 0x0000000000007918 */ /* 0x001fe20000000000 */
.L_x_1:
[----:B------:R-:W-:Y:S05]  /*0120*/  BSYNC B0 ;  /* 0x0000000000007941 */ /* 0x000fea0003800000 */
.L_x_0:
[----:B------:R-:W0:Y:S02]  /*0130*/  SHFL.IDX PT, R3, R0, RZ, 0x1f ;  /* 0x00001fff00037589 */ /* 0x000e2400000e0000 */
[----:B0-----:R-:W-:-:S13]  /*0140*/  ISETP.NE.AND P0, PT, R3, RZ, PT ;  /* 0x000000ff0300720c */ /* 0x001fda0003f05270 */
[----:B------:R-:W-:Y:S05]  /*0150*/  @P0 BRA `(.L_x_2) ;  /* 0x0000000000d40947 */ /* 0x000fea0003800000 */
[----:B------:R-:W-:Y:S01]  /*0160*/  ELECT P0, URZ, PT ;  /* 0x00000000003f782f */ /* 0x000fe20003800000 */
[----:B------:R-:W-:-:S12]  /*0170*/  BSSY B0, `(.L_x_2) ;  /* 0x0000033000007945 */ /* 0x000fd80003800000 */
[----:B------:R-:W-:Y:S05]  /*0180*/  @!P0 BRA `(.L_x_3) ;  /* 0x0000000000c48947 */ /* 0x000fea0003800000 */
[----:B------:R-:W0:Y:S01]  /*0190*/  S2UR UR8, SR_CgaCtaId ;  /* 0x00000000000879c3 */ /* 0x000e220000008800 */
[----:B------:R-:W-:Y:S01]  /*01a0*/  UMOV UR4, 0x400 ;  /* 0x0000040000047882 */ /* 0x000fe20000000000 */
[----:B------:R-:W-:Y:S01]  /*01b0*/  UMOV UR5, 0x1 ;  /* 0x0000000100057882 */ /* 0x000fe20000000000 */
[----:B------:R-:W-:Y:S02]  /*01c0*/  UMOV UR6, 0x8 ;  /* 0x0000000800067882 */ /* 0x000fe40000000000 */
[----:B------:R-:W-:-:S04]  /*01d0*/  UIADD3 UR6, -UR6, 0x100000, URZ ;  /* 0x0010000006067890 */ /* 0x000fc8000fffe13f */
[----:B------:R-:W-:Y:S02]  /*01e0*/  USHF.L.U32 UR7, UR6, 0xb, URZ ;  /* 0x0000000b06077899 */ /* 0x000fe4000800063f */
[----:B------:R-:W-:Y:S02]  /*01f0*/  USHF.L.U32 UR6, UR6, 0x1, URZ ;  /* 0x0000000106067899 */ /* 0x000fe4000800063f */
[----:B0-----:R-:W-:Y:S02]  /*0200*/  ULEA UR8, UR8, UR4, 0x18 ;  /* 0x0000000408087291 */ /* 0x001fe4000f8ec03f */
[----:B------:R-:W-:-:S04]  /*0210*/  UIADD3 UR4, -UR5, 0x100000, URZ ;  /* 0x0010000005047890 */ /* 0x000fc8000fffe13f */
[----:B------:R-:W-:Y:S02]  /*0220*/  USHF.L.U32 UR5, UR4, 0xb, URZ ;  /* 0x0000000b04057899 */ /* 0x000fe4000800063f */
[----:B------:R-:W-:Y:S01]  /*0230*/  USHF.L.U32 UR4, UR4, 0x1, URZ ;  /* 0x0000000104047899 */ /* 0x000fe2000800063f */
[----:B------:R-:W0:Y:S11]  /*0240*/  FENCE.VIEW.ASYNC.S ;  /* 0x00000000000073c6 */ /* 0x000e360000000000 */
[----:B0-----:R0:W1:Y:S01]  /*0250*/  SYNCS.EXCH.64 URZ, [UR8], UR4 ;  /* 0x00000004083f75b2 */ /* 0x0010620008000100 */
[----:B------:R0:W2:Y:S01]  /*0260*/  SYNCS.EXCH.64 URZ, [UR8+0x90], UR6 ;  /* 0x00009006083f75b2 */ /* 0x0000a20008000100 */
[----:B------:R0:W3:Y:S01]  /*0270*/  SYNCS.EXCH.64 URZ, [UR8+0x8], UR4 ;  /* 0x00000804083f75b2 */ /* 0x0000e20008000100 */
[----:B------:R0:W4:Y:S01]  /*0280*/  SYNCS.EXCH.64 URZ, [UR8+0x98], UR6 ;  /* 0x00009806083f75b2 */ /* 0x0001220008000100 */
[----:B------:R0:W0:Y:S01]  /*0290*/  SYNCS.EXCH.64 URZ, [UR8+0x10], UR4 ;  /* 0x00001004083f75b2 */ /* 0x0000220008000100 */
        /* <DEDUP_REMOVED lines=31> */
[----:B-1234-:R-:W-:Y:S01]  /*0490*/  NOP ;  /* 0x0000000000007918 */ /* 0x01efe20000000000 */
.L_x_3:
[----:B0-----:R-:W-:Y:S05]  /*04a0*/  BSYNC B0 ;  /* 0x0000000000007941 */ /* 0x001fea0003800000 */
.L_x_2:
[----:B------:R-:W-:Y:S01]  /*04b0*/  SHF.R.S32.HI R7, RZ, 0x1f, R18 ;  /* 0x0000001fff077819 */ /* 0x000fe20000011412 */
[----:B------:R-:W0:Y:S01]  /*04c0*/  SHFL.IDX PT, R0, R0, RZ, 0x1f ;  /* 0x00001fff00007589 */ /* 0x000e2200000e0000 */
[----:B------:R-:W1:Y:S01]  /*04d0*/  S2UR UR8, SR_CTAID.X ;  /* 0x00000000000879c3 */ /* 0x000e620000002500 */
[----:B------:R-:W-:Y:S02]  /*04e0*/  ELECT P0, URZ, PT ;  /* 0x00000000003f782f */ /* 0x000fe40003800000 */
[----:B------:R-:W-:Y:S01]  /*04f0*/  LEA.HI R7, R7, R18, RZ, 0x7 ;  /* 0x0000001207077211 */ /* 0x000fe200078f38ff */
[----:B------:R-:W2:Y:S01]  /*0500*/  S2R R4, SR_CTAID.Y ;  /* 0x0000000000047919 */ /* 0x000ea20000002600 */
[----:B------:R-:W-:Y:S01]  /*0510*/  ULDC UR4, c[0x0][0x154] ;  /* 0x0000550000047ab9 */ /* 0x000fe20000000800 */
[----:B------:R-:W-:Y:S01]  /*0520*/  NOP ;  /* 0x0000000000007918 */ /* 0x000fe20000000000 */
[----:B------:R-:W-:Y:S01]  /*0530*/  LOP3.LUT R7, R7, 0xffffff80, RZ, 0xc0, !PT ;  /* 0xffffff8007077812 */ /* 0x000fe200078ec0ff */
[----:B------:R-:W-:Y:S01]  /*0540*/  NOP ;  /* 0x0000000000007918 */ /* 0x000fe20000000000 */
[----:B------:R-:W3:Y:S03]  /*0550*/  LDC R12, c[0x0][0x140] ;  /* 0x00005000ff0c7b82 */ /* 0x000ee60000000800 */
[----:B------:R-:W-:-:S05]  /*0560*/  IMAD.IADD R7, R18, 0x1, -R7 ;  /* 0x0000000112077824 */ /* 0x000fca00078e0a07 */
[----:B------:R-:W-:Y:S02]  /*0570*/  SHF.R.S32.HI R6, RZ, 0x1f, R7 ;  /* 0x0000001fff067819 */ /* 0x000fe40000011407 */
[----:B------:R-:W-:Y:S02]  /*0580*/  LOP3.LUT P2, RZ, R7, 0x7, RZ, 0xc0, !PT ;  /* 0x0000000707ff7812 */ /* 0x000fe4000784c0ff */
[----:B------:R-:W-:Y:S02]  /*0590*/  LEA.HI R6, R6, R7, RZ, 0x3 ;  /* 0x0000000706067211 */ /* 0x000fe400078f18ff */
[----:B0-----:R-:W-:Y:S02]  /*05a0*/  ISETP.NE.OR P0, PT, R0, RZ, !P0 ;  /* 0x000000ff0000720c */ /* 0x001fe40004705670 */
[--C-:B------:R-:W-:Y:S02]  /*05b0*/  SHF.R.S32.HI R0, RZ, 0x3, R6.reuse ;  /* 0x00000003ff007819 */ /* 0x100fe40000011406 */
[----:B------:R-:W-:-:S02]  /*05c0*/  SHF.R.S32.HI R9, RZ, 0x1f, R6 ;  /* 0x0000001fff097819 */ /* 0x000fc40000011406 */
[----:B------:R-:W-:Y:S02]  /*05d0*/  SHF.R.S32.HI R6, RZ, 0x1f, R3 ;  /* 0x0000001fff067819 */ /* 0x000fe40000011403 */
[----:B------:R-:W-:Y:S02]  /*05e0*/  LEA.HI R9, R9, R0, RZ, 0x2 ;  /* 0x0000000009097211 */ /* 0x000fe400078f10ff */
[----:B------:R-:W-:Y:S02]  /*05f0*/  LEA.HI R6, R6, R3, RZ, 0x2 ;  /* 0x0000000306067211 */ /* 0x000fe400078f10ff */
[----:B--2---:R-:W-:Y:S01]  /*0600*/  I2FP.F32.U32 R8, R4 ;  /* 0x0000000400087245 */ /* 0x004fe20000201000 */
[----:B------:R-:W-:Y:S01]  /*0610*/  VOTEU.ALL UP0, P0 ;  /* 0x00000000003f7886 */ /* 0x000fe20000000000 */
[----:B------:R-:W-:Y:S01]  /*0620*/  LOP3.LUT R6, R6, 0x3ffffffc, RZ, 0xc0, !PT ;  /* 0x3ffffffc06067812 */ /* 0x000fe200078ec0ff */
[----:B------:R-:W-:Y:S01]  /*0630*/  VOTEU.ALL UP1, P0 ;  /* 0x00000000003f7886 */ /* 0x000fe20000020000 */
[----:B------:R-:W-:Y:S01]  /*0640*/  LOP3.LUT R9, R9, 0xfffffffc, RZ, 0xc0, !PT ;  /* 0xfffffffc09097812 */ /* 0x000fe200078ec0ff */
[----:B------:R-:W-:Y:S01]  /*0650*/  FMUL R10, R8, UR4 ;  /* 0x00000004080a7c20 */ /* 0x000fe20008400000 */
[----:B------:R-:W0:Y:S01]  /*0660*/  @!UP0 S2UR UR7, SR_CgaCtaId ;  /* 0x00000000000789c3 */ /* 0x000e220000008800 */
[----:B------:R-:W-:Y:S01]  /*0670*/  IMAD.IADD R11, R3, 0x1, -R6 ;  /* 0x00000001030b7824 */ /* 0x000fe200078e0a06 */
[----:B-1----:R-:W-:Y:S01]  /*0680*/  I2FP.F32.U32 R6, UR8 ;  /* 0x0000000800067c45 */ /* 0x002fe20008201000 */
[----:B------:R-:W-:Y:S01]  /*0690*/  IMAD.IADD R0, R0, 0x1, -R9 ;  /* 0x0000000100007824 */ /* 0x000fe200078e0a09 */
[----:B------:R-:W-:Y:S01]  /*06a0*/  ULDC UR4, c[0x0][0x150] ;  /* 0x0000540000047ab9 */ /* 0x000fe20000000800 */
[----:B------:R-:W1:Y:S01]  /*06b0*/  F2I.U32.TRUNC.NTZ R10, R10 ;  /* 0x0000000a000a7305 */ /* 0x000e62000020f000 */
[----:B------:R-:W-:Y:S01]  /*06c0*/  SHF.R.S32.HI R3, RZ, 0x1f, R2 ;  /* 0x0000001fff037819 */ /* 0x000fe20000011402 */
[----:B------:R-:W-:Y:S01]  /*06d0*/  FMUL R6, R6, UR4 ;  /* 0x0000000406067c20 */ /* 0x000fe20008400000 */
[----:B------:R-:W2:Y:S01]  /*06e0*/  LDC R9, c[0x0][0x148] ;  /* 0x00005200ff097b82 */ /* 0x000ea20000000800 */
[----:B------:R-:W-:Y:S01]  /*06f0*/  IMAD R11, R11, 0x4, R0 ;  /* 0x000000040b0b7824 */ /* 0x000fe200078e0200 */
[----:B------:R-:W-:Y:S01]  /*0700*/  LEA.HI R3, R3, R2, RZ, 0x2 ;  /* 0x0000000203037211 */ /* 0x000fe200078f10ff */
[----:B------:R-:W-:Y:S01]  /*0710*/  UMOV UR4, 0x20 ;  /* 0x0000002000047882 */ /* 0x000fe20000000000 */
[----:B------:R-:W-:Y:S01]  /*0720*/  @!UP0 UMOV UR6, 0x400 ;  /* 0x0000040000068882 */ /* 0x000fe20000000000 */
[----:B------:R-:W4:Y:S01]  /*0730*/  F2I.U32.TRUNC.NTZ R6, R6 ;  /* 0x0000000600067305 */ /* 0x000f22000020f000 */
[----:B------:R-:W-:Y:S01]  /*0740*/  LOP3.LUT R3, R3, 0xfffffffc, RZ, 0xc0, !PT ;  /* 0xfffffffc03037812 */ /* 0x000fe200078ec0ff */
[----:B------:R-:W-:Y:S01]  /*0750*/  IMAD.SHL.U32 R22, R11, 0x4, RZ ;  /* 0x000000040b167824 */ /* 0x000fe200078e00ff */
[----:B------:R-:W5:Y:S01]  /*0760*/  LDC R8, c[0x0][0x144] ;  /* 0x00005100ff087b82 */ /* 0x000f620000000800 */
[----:B------:R-:W-:-:S04]  /*0770*/  @!UP0 UIADD3 UR4, -UR4, 0x100000, URZ ;  /* 0x0010000004048890 */ /* 0x000fc8000fffe13f */
[----:B------:R-:W-:Y:S02]  /*0780*/  @!UP0 USHF.L.U32 UR5, UR4, 0xb, URZ ;  /* 0x0000000b04058899 */ /* 0x000fe4000800063f */
[----:B------:R-:W-:Y:S01]  /*0790*/  @!UP0 USHF.L.U32 UR4, UR4, 0x1, URZ ;  /* 0x0000000104048899 */ /* 0x000fe2000800063f */
[----:B---3--:R-:W-:Y:S01]  /*07a0*/  ISETP.EQ.U32.AND P3, PT, R12, 0x1, PT ;  /* 0x000000010c00780c */ /* 0x008fe20003f62070 */
[----:B------:R-:W-:Y:S01]  /*07b0*/  IMAD.IADD R0, R2, 0x1, -R3 ;  /* 0x0000000102007824 */ /* 0x000fe200078e0a03 */
[----:B------:R-:W-:Y:S01]  /*07c0*/  LOP3.LUT R22, R11, 0xc, R22, 0x78, !PT ;  /* 0x0000000c0b167812 */ /* 0x000fe200078e7816 */
[----:B-1----:R-:W-:Y:S01]  /*07d0*/  IMAD.MOV R14, RZ, RZ, -R10 ;  /* 0x000000ffff0e7224 */ /* 0x002fe200078e0a0a */
[----:B0-----:R-:W-:Y:S02]  /*07e0*/  @!UP0 ULEA UR6, UR7, UR6, 0x18 ;  /* 0x0000000607068291 */ /* 0x001fe4000f8ec03f */
[----:B------:R-:W-:Y:S01]  /*07f0*/  ISETP.NE.AND P1, PT, R0, 0x3, PT ;  /* 0x000000030000780c */ /* 0x000fe20003f25270 */
[----:B------:R-:W-:Y:S01]  /*0800*/  VOTEU.ALL UP0, P0 ;  /* 0x00000000003f7886 */ /* 0x000fe20000000000 */
[----:B------:R-:W-:Y:S01]  /*0810*/  ISETP.LT.U32.AND P0, PT, R22, 0x4, !P2 ;  /* 0x000000041600780c */ /* 0x000fe20005701070 */
[----:B----4-:R-:W-:Y:S01]  /*0820*/  IMAD.MOV R3, RZ, RZ, -R6 ;  /* 0x000000ffff037224 */ /* 0x010fe200078e0a06 */
[----:B------:R-:W-:-:S02]  /*0830*/  ISETP.EQ.OR P1, PT, R0, RZ, !P1 ;  /* 0x000000ff0000720c */ /* 0x000fc40004f22670 */
[----:B------:R-:W-:Y:S01]  /*0840*/  ISETP.NE.AND P2, PT, R5, RZ, PT ;  /* 0x000000ff0500720c */ /* 0x000fe20003f45270 */
[----:B--2---:R-:W-:Y:S01]  /*0850*/  IMAD R7, R9, R14, R4 ;  /* 0x0000000e09077224 */ /* 0x004fe200078e0204 */
[----:B------:R-:W-:Y:S01]  /*0860*/  ISETP.EQ.AND P1, PT, R5, RZ, P1 ;  /* 0x000000ff0500720c */ /* 0x000fe20000f22270 */
[----:B------:R-:W0:Y:S02]  /*0870*/  FENCE.VIEW.ASYNC.S ;  /* 0x00000000000073c6 */ /* 0x000e240000000000 */
[----:B0-----:R0:W1:Y:S01]  /*0880*/  @!UP0 SYNCS.EXCH.64 URZ, [UR6+0x130], UR4 ;  /* 0x00013004063f85b2 */ /* 0x0010620008000100 */
[----:B------:R-:W-:Y:S02]  /*0890*/  ISETP.NE.AND P4, PT, R7, R22, PT ;  /* 0x000000160700720c */ /* 0x000fe40003f85270 */
[----:B------:R-:W-:Y:S01]  /*08a0*/  SEL R19, RZ, 0x1, !P1 ;  /* 0x00000001ff137807 */ /* 0x000fe20004800000 */
[----:B-----5:R-:W-:Y:S02]  /*08b0*/  IMAD R3, R8, R3, UR8 ;  /* 0x0000000808037e24 */ /* 0x020fe4000f8e0203 */
[----:B------:R-:W-:-:S03]  /*08c0*/  VIADD R8, R5, 0xffffffff ;  /* 0xffffffff05087836 */ /* 0x000fc60000000000 */
[----:B------:R-:W-:Y:S02]  /*08d0*/  ISETP.EQ.OR P4, PT, R3, RZ, !P4 ;  /* 0x000000ff0300720c */ /* 0x000fe40006782670 */
[----:B------:R-:W-:Y:S02]  /*08e0*/  ISETP.GE.U32.AND P5, PT, R8, 0x2, PT ;  /* 0x000000020800780c */ /* 0x000fe40003fa6070 */
[----:B------:R-:W-:Y:S02]  /*08f0*/  PLOP3.LUT P0, PT, P0, P4, PT, 0x80, 0x0 ;  /* 0x000000000000781c */ /* 0x000fe40000709070 */
[----:B------:R-:W-:Y:S01]  /*0900*/  SEL R19, R19, 0x2, P5 ;  /* 0x0000000213137807 */ /* 0x000fe20002800000 */
[----:B------:R0:W2:Y:S01]  /*0910*/  @!UP1 SYNCS.EXCH.64 URZ, [UR6+0x138], UR4 ;  /* 0x00013804063f95b2 */ /* 0x0000a20008000100 */
[----:B------:R-:W-:Y:S01]  /*0920*/  P2R R58, PR, RZ, 0x1 ;  /* 0x00000001ff3a7803 */ /* 0x000fe20000000000 */
[----:B------:R-:W-:Y:S01]  /*0930*/  NOP ;  /* 0x0000000000007918 */ /* 0x000fe20000000000 */
[----:B------:R-:W-:Y:S07]  /*0940*/  @!P3 BRA `(.L_x_4) ;  /* 0x000000000008b947 */ /* 0x000fee0003800000 */
[----:B-12---:R-:W-:Y:S01]  /*0950*/  UCGABAR_ARV ;  /* 0x00000000000079c7 */ /* 0x006fe20008000000 */
[----:B------:R-:W-:Y:S05]  /*0960*/  BRA `(.L_x_5) ;  /* 0x0000000000047947 */ /* 0x000fea0003800000 */
.L_x_4:
[----:B-12---:R-:W-:Y:S01]  /*0970*/  NOP ;  /* 0x0000000000007918 */ /* 0x006fe20000000000 */
.L_x_5:
[----:B------:R-:W1:Y:S01]  /*0980*/  LDC R2, c[0x0][0x65c] ;  /* 0x00019700ff027b82 */ /* 0x000e620000000800 */
[----:B------:R-:W-:Y:S02]  /*0990*/  IMAD.U32 R6, RZ, RZ, UR8 ;  /* 0x00000008ff067e24 */ /* 0x000fe4000f8e00ff */
[----:B------:R-:W-:Y:S01]  /*09a0*/  IMAD.MOV.U32 R7, RZ, RZ, RZ ;  /* 0x000000ffff077224 */ /* 0x000fe200078e00ff */
[----:B-1----:R-:W-:-:S04]  /*09b0*/  ISETP.NE.AND P1, PT, R2, 0x1, PT ;  /* 0x000000010200780c */ /* 0x002fc80003f25270 */
[----:B------:R-:W-:-:S09]  /*09c0*/  P2R R5, PR, RZ, 0x2 ;  /* 0x00000002ff057803 */ /* 0x000fd20000000000 */
[----:B------:R-:W1:Y:S01]  /*09d0*/  @P1 LDC R17, c[0x0][0x10] ;  /* 0x00000400ff111b82 */ /* 0x000e620000000800 */
[----:B------:R-:W-:Y:S02]  /*09e0*/  @P1 IMAD.MOV.U32 R5, RZ, RZ, RZ ;  /* 0x000000ffff051224 */ /* 0x000fe400078e00ff */
[----:B------:R-:W-:-:S05]  /*09f0*/  @P1 IMAD.MOV.U32 R13, RZ, RZ, RZ ;  /* 0x000000ffff0d1224 */ /* 0x000fca00078e00ff */
[----:B------:R-:W2:Y:S01]  /*0a00*/  @!P1 LDC R11, c[0x0][0xc] ;  /* 0x00000300ff0b9b82 */ /* 0x000ea20000000800 */
[----:B-1----:R-:W-:-:S04]  /*0a10*/  @P1 IMAD.WIDE.U32 R16, R17, UR8, R4 ;  /* 0x0000000811101c25 */ /* 0x002fc8000f8e0004 */
[----:B------:R-:W-:Y:S02]  /*0a20*/  @P1 IMAD.IADD R17, R17, 0x1, R13 ;  /* 0x0000000111111824 */ /* 0x000fe400078e020d */
[----:B--2---:R-:W-:-:S04]  /*0a30*/  @!P1 IMAD.WIDE.U32 R6, R4, R11, R6 ;  /* 0x0000000b04069225 */ /* 0x004fc800078e0006 */
[----:B------:R-:W-:Y:S02]  /*0a40*/  @!P1 IMAD.MOV.U32 R16, RZ, RZ, R6 ;  /* 0x000000ffff109224 */ /* 0x000fe400078e0006 */
[----:B------:R-:W-:Y:S01]  /*0a50*/  @!P1 IMAD.MOV.U32 R17, RZ, RZ, R7 ;  /* 0x000000ffff119224 */ /* 0x000fe200078e0007 */
[----:B------:R-:W-:Y:S06]  /*0a60*/  @!P3 BRA `(.L_x_6) ;  /* 0x00000000000cb947 */ /* 0x000fec0003800000 */
[----:B------:R-:W-:Y:S01]  /*0a70*/  UCGABAR_WAIT ;  /* 0x0000000000007dc7 */ /* 0x000fe20008000000 */
[----:B------:R-:W-:Y:S01]  /*0a80*/  CCTL.IVALL ;  /* 0x00000000ff00798f */ /* 0x000fe20002000000 */
[----:B------:R-:W-:Y:S05]  /*0a90*/  BRA `(.L_x_7) ;  /* 0x0000000000047947 */ /* 0x000fea0003800000 */
.L_x_6:
[----:B------:R-:W-:Y:S06]  /*0aa0*/  BAR.SYNC.DEFER_BLOCKING 0x0 ;  /* 0x0000000000007b1d */ /* 0x000fec0000010000 */
.L_x_7:
[----:B------:R-:W-:Y:S05]  /*0ab0*/  @!P2 BRA `(.L_x_8) ;  /* 0x000000380008a947 */ /* 0x000fea0003800000 */
[----:B------:R-:W-:-:S13]  /*0ac0*/  ISETP.GT.U32.AND P0, PT, R8, 0x1, PT ;  /* 0x000000010800780c */ /* 0x000fda0003f04070 */
[----:B0-----:R-:W-:Y:S05]  /*0ad0*/  @P0 EXIT ;  /* 0x000000000000094d */ /* 0x001fea0003800000 */
[----:B------:R-:W-:Y:S01]  /*0ae0*/  ULDC.64 UR4, c[0x0][0x650] ;  /* 0x0001940000047ab9 */ /* 0x000fe20000000a00 */
[----:B------:R-:W-:Y:S01]  /*0af0*/  PRMT R0, RZ, 0x7610, R0 ;  /* 0x00007610ff007816 */ /* 0x000fe20000000000 */
[----:B------:R-:W-:Y:S01]  /*0b00*/  IMAD.MOV.U32 R59, RZ, RZ, -0x1 ;  /* 0xffffffffff3b7424 */ /* 0x000fe200078e00ff */
[----:B------:R-:W-:Y:S01]  /*0b10*/  ISETP.GE.U32.AND P0, PT, R16, UR4, PT ;  /* 0x0000000410007c0c */ /* 0x000fe2000bf06070 */
[----:B------:R-:W-:Y:S02]  /*0b20*/  IMAD.MOV.U32 R60, RZ, RZ, -0x1 ;  /* 0xffffffffff3c7424 */ /* 0x000fe400078e00ff */
[----:B------:R-:W-:Y:S01]  /*0b30*/  IMAD.MOV.U32 R61, RZ, RZ, -0x1 ;  /* 0xffffffffff3d7424 */ /* 0x000fe200078e00ff */
[----:B------:R-:W-:-:S13]  /*0b40*/  ISETP.GE.U32.AND.EX P0, PT, R17, UR5, PT, P0 ;  /* 0x0000000511007c0c */ /* 0x000fda000bf06100 */
[----:B------:R-:W-:Y:S05]  /*0b50*/  @P0 BRA `(.L_x_9) ;  /* 0x0000000400280947 */ /* 0x000fea0003800000 */
[----:B------:R-:W0:Y:S01]  /*0b60*/  LDC.64 R20, c[0x0][0x628] ;  /* 0x00018a00ff147b82 */ /* 0x000e220000000a00 */
[----:B------:R-:W-:Y:S02]  /*0b70*/  IMAD.MOV.U32 R6, RZ, RZ, R16 ;  /* 0x000000ffff067224 */ /* 0x000fe400078e0010 */
[----:B------:R-:W-:-:S05]  /*0b80*/  IMAD.MOV.U32 R7, RZ, RZ, R17 ;  /* 0x000000ffff077224 */ /* 0x000fca00078e0011 */
[----:B------:R-:W1:Y:S08]  /*0b90*/  LDC R0, c[0x0][0x630] ;  /* 0x00018c00ff007b82 */ /* 0x000e700000000800 */
[----:B------:R-:W2:Y:S01]  /*0ba0*/  LDC.64 R24, c[0x0][0x620] ;  /* 0x00018800ff187b82 */ /* 0x000ea20000000a00 */
[----:B0-----:R-:W-:-:S04]  /*0bb0*/  ISETP.NE.U32.AND P0, PT, R20, RZ, PT ;  /* 0x000000ff1400720c */ /* 0x001fc80003f05070 */
[----:B------:R-:W-:-:S13]  /*0bc0*/  ISETP.NE.AND.EX P0, PT, R21, RZ, PT, P0 ;  /* 0x000000ff1500720c */ /* 0x000fda0003f05300 */
[----:B-12---:R-:W-:Y:S05]  /*0bd0*/  @!P0 BRA `(.L_x_10) ;  /* 0x0000000000288947 */ /* 0x006fea0003800000 */
[----:B------:R-:W0:Y:S02]  /*0be0*/  LDC R13, c[0x0][0x634] ;  /* 0x00018d00ff0d7b82 */ /* 0x000e240000000800 */
[----:B0-----:R-:W-:-:S05]  /*0bf0*/  IADD3 R13, P0, R16, R13, RZ ;  /* 0x0000000d100d7210 */ /* 0x001fca0007f1e0ff */
[----:B------:R-:W-:-:S04]  /*0c00*/  IMAD.X R15, RZ, RZ, R17, P0 ;  /* 0x000000ffff0f7224 */ /* 0x000fc800000e0611 */
[----:B------:R-:W-:-:S04]  /*0c10*/  IMAD.WIDE.U32 R6, R15, R20, RZ ;  /* 0x000000140f067225 */ /* 0x000fc800078e00ff */
[----:B------:R-:W-:-:S04]  /*0c20*/  IMAD.WIDE.U32 R10, P0, R13, R21, R6 ;  /* 0x000000150d0a7225 */ /* 0x000fc80007800006 */
[----:B------:R-:W-:-:S04]  /*0c30*/  IMAD.WIDE.U32 R6, R13, R20, RZ ;  /* 0x000000140d067225 */ /* 0x000fc800078e00ff */
[----:B------:R-:W-:Y:S01]  /*0c40*/  IMAD.X R13, RZ, RZ, RZ, P0 ;  /* 0x000000ffff0d7224 */ /* 0x000fe200000e06ff */
[----:B------:R-:W-:Y:S01]  /*0c50*/  IADD3 RZ, P0, R7, R10, RZ ;  /* 0x0000000a07ff7210 */ /* 0x000fe20007f1e0ff */
[----:B------:R-:W-:-:S04]  /*0c60*/  IMAD.MOV.U32 R12, RZ, RZ, R11 ;  /* 0x000000ffff0c7224 */ /* 0x000fc800078e000b */
[----:B------:R-:W-:-:S08]  /*0c70*/  IMAD.WIDE.U32.X R6, R15, R21, R12, P0 ;  /* 0x000000150f067225 */ /* 0x000fd000000e040c */
.L_x_10:
[----:B------:R-:W0:Y:S01]  /*0c80*/  LDC.64 R20, c[0x0][0x640] ;  /* 0x00019000ff147b82 */ /* 0x000e220000000a00 */
[--C-:B------:R-:W-:Y:S01]  /*0c90*/  SHF.R.U64 R61, R6, R0, R7.reuse ;  /* 0x00000000063d7219 */ /* 0x100fe20000001207 */
[----:B------:R-:W-:Y:S01]  /*0ca0*/  IMAD R28, R9, R14, R4 ;  /* 0x0000000e091c7224 */ /* 0x000fe200078e0204 */
[----:B------:R-:W-:Y:S02]  /*0cb0*/  SHF.R.U32.HI R0, RZ, R0, R7 ;  /* 0x00000000ff007219 */ /* 0x000fe40000011607 */
[----:B------:R-:W-:-:S03]  /*0cc0*/  IADD3 R5, P0, RZ, -R61, RZ ;  /* 0x8000003dff057210 */ /* 0x000fc60007f1e0ff */
[----:B------:R-:W1:Y:S02]  /*0cd0*/  LDC R8, c[0x0][0x618] ;  /* 0x00018600ff087b82 */ /* 0x000e640000000800 */
[----:B------:R-:W-:-:S04]  /*0ce0*/  IMAD.X R7, RZ, RZ, ~R0, P0 ;  /* 0x000000ffff077224 */ /* 0x000fc800000e0e00 */
[-C--:B------:R-:W-:Y:S02]  /*0cf0*/  IMAD R0, R7, R24.reuse, RZ ;  /* 0x0000001807007224 */ /* 0x080fe400078e02ff */
[----:B------:R-:W2:Y:S01]  /*0d00*/  LDC R11, c[0x0][0x608] ;  /* 0x00018200ff0b7b82 */ /* 0x000ea20000000800 */
[----:B------:R-:W-:-:S04]  /*0d10*/  IMAD.WIDE.U32 R6, R5, R24, R16 ;  /* 0x0000001805067225 */ /* 0x000fc800078e0010 */
[----:B------:R-:W-:Y:S02]  /*0d20*/  IMAD R5, R5, R25, R0 ;  /* 0x0000001905057224 */ /* 0x000fe400078e0200 */
[----:B------:R-:W-:Y:S01]  /*0d30*/  IMAD.MOV.U32 R25, RZ, RZ, 0x1 ;  /* 0x00000001ff197424 */ /* 0x000fe200078e00ff */
[----:B------:R-:W3:Y:S01]  /*0d40*/  LDC R12, c[0x0][0x658] ;  /* 0x00019600ff0c7b82 */ /* 0x000ee20000000800 */
[----:B0-----:R-:W-:Y:S01]  /*0d50*/  ISETP.NE.U32.AND P0, PT, R20, RZ, PT ;  /* 0x000000ff1400720c */ /* 0x001fe20003f05070 */
[----:B------:R-:W-:Y:S02]  /*0d60*/  IMAD.IADD R5, R7, 0x1, R5 ;  /* 0x0000000107057824 */ /* 0x000fe400078e0205 */
[----:B------:R-:W-:Y:S01]  /*0d70*/  IMAD.MOV.U32 R7, RZ, RZ, -0x1 ;  /* 0xffffffffff077424 */ /* 0x000fe200078e00ff */
[----:B------:R-:W-:-:S03]  /*0d80*/  ISETP.NE.AND.EX P0, PT, R21, RZ, PT, P0 ;  /* 0x000000ff1500720c */ /* 0x000fc60003f05300 */
[----:B------:R-:W0:Y:S01]  /*0d90*/  LDC R15, c[0x0][0x600] ;  /* 0x00018000ff0f7b82 */ /* 0x000e220000000800 */
[-CC-:B-1----:R-:W-:Y:S02]  /*0da0*/  SHF.R.U64 R13, R6, R8.reuse, R5.reuse ;  /* 0x00000008060d7219 */ /* 0x182fe40000001205 */
[----:B------:R-:W-:-:S05]  /*0db0*/  SHF.R.U32.HI R0, RZ, R8, R5 ;  /* 0x00000008ff007219 */ /* 0x000fca0000011605 */
[----:B------:R-:W1:Y:S01]  /*0dc0*/  LDC R23, c[0x0][0x648] ;  /* 0x00019200ff177b82 */ /* 0x000e620000000800 */
[-CC-:B--2---:R-:W-:Y:S02]  /*0dd0*/  SHF.R.U64 R27, R13, R11.reuse, R0.reuse ;  /* 0x0000000b0d1b7219 */ /* 0x184fe40000001200 */
[----:B------:R-:W-:-:S05]  /*0de0*/  SHF.R.U32.HI R5, RZ, R11, R0 ;  /* 0x0000000bff057219 */ /* 0x000fca0000011600 */
[----:B------:R-:W2:Y:S01]  /*0df0*/  LDC R24, c[0x0][0x638] ;  /* 0x00018e00ff187b82 */ /* 0x000ea20000000800 */
[-CC-:B---3--:R-:W-:Y:S02]  /*0e00*/  SHF.R.U64 R14, R27, R12.reuse, R5.reuse ;  /* 0x0000000c1b0e7219 */ /* 0x188fe40000001205 */
[-C--:B------:R-:W-:Y:S02]  /*0e10*/  SHF.L.U32 R0, R7, R12.reuse, RZ ;  /* 0x0000000c07007219 */ /* 0x080fe400000006ff */
[----:B------:R-:W-:Y:S01]  /*0e20*/  SHF.R.U32.HI R5, RZ, R12, R5 ;  /* 0x0000000cff057219 */ /* 0x000fe20000011605 */
[----:B------:R-:W-:Y:S01]  /*0e30*/  IMAD.MOV.U32 R4, RZ, RZ, R14 ;  /* 0x000000ffff047224 */ /* 0x000fe200078e000e */
[----:B------:R-:W-:Y:S01]  /*0e40*/  LOP3.LUT R10, RZ, R0, RZ, 0x33, !PT ;  /* 0x00000000ff0a7212 */ /* 0x000fe200078e33ff */
[----:B------:R-:W3:Y:S01]  /*0e50*/  LDC R26, c[0x0][0x610] ;  /* 0x00018400ff1a7b82 */ /* 0x000ee20000000800 */
[----:B------:R-:W-:Y:S05]  /*0e60*/  @!P0 BRA `(.L_x_11) ;  /* 0x0000000000288947 */ /* 0x000fea0003800000 */
[----:B------:R-:W4:Y:S02]  /*0e70*/  LDC R9, c[0x0][0x64c] ;  /* 0x00019300ff097b82 */ /* 0x000f240000000800 */
[----:B----4-:R-:W-:-:S05]  /*0e80*/  IADD3 R9, P0, R14, R9, RZ ;  /* 0x000000090e097210 */ /* 0x010fca0007f1e0ff */
        /* <DEDUP_REMOVED lines=8> */
.L_x_11:
[----:B-1----:R-:W-:Y:S01]  /*0f10*/  SHF.R.U64 R4, R4, R23, R5 ;  /* 0x0000001704047219 */ /* 0x002fe20000001205 */
[----:B0-----:R-:W-:Y:S01]  /*0f20*/  VIADD R6, R15, 0xffffffff ;  /* 0xffffffff0f067836 */ /* 0x001fe20000000000 */
[----:B------:R-:W-:Y:S02]  /*0f30*/  SHF.L.U32 R0, R25, R12, RZ ;  /* 0x0000000c19007219 */ /* 0x000fe400000006ff */
[----:B------:R-:W-:Y:S01]  /*0f40*/  LOP3.LUT R5, R27, R10, RZ, 0xc0, !PT ;  /* 0x0000000a1b057212 */ /* 0x000fe200078ec0ff */
[----:B------:R-:W-:Y:S01]  /*0f50*/  IMAD.MOV R7, RZ, RZ, -R4 ;  /* 0x000000ffff077224 */ /* 0x000fe200078e0a04 */
[----:B------:R-:W-:Y:S02]  /*0f60*/  SEL R3, R3, R28, !P1 ;  /* 0x0000001c03037207 */ /* 0x000fe40004800000 */
[----:B------:R-:W-:Y:S01]  /*0f70*/  LOP3.LUT R6, R13, R6, RZ, 0xc0, !PT ;  /* 0x000000060d067212 */ /* 0x000fe200078ec0ff */
[----:B------:R-:W-:Y:S02]  /*0f80*/  IMAD R4, R0, R4, R5 ;  /* 0x0000000400047224 */ /* 0x000fe400078e0205 */
[----:B--2---:R-:W-:-:S02]  /*0f90*/  IMAD R0, R7, R24, R14 ;  /* 0x0000001807007224 */ /* 0x004fc400078e020e */
[----:B---3--:R-:W-:Y:S02]  /*0fa0*/  IMAD R3, R4, R26, R3 ;  /* 0x0000001a04037224 */ /* 0x008fe400078e0203 */
[----:B------:R-:W-:Y:S02]  /*0fb0*/  IMAD.MOV.U32 R5, RZ, RZ, 0x1 ;  /* 0x00000001ff057424 */ /* 0x000fe400078e00ff */
[----:B------:R-:W-:-:S03]  /*0fc0*/  IMAD R4, R0, R15, R6 ;  /* 0x0000000f00047224 */ /* 0x000fc600078e0206 */
[----:B------:R-:W-:Y:S02]  /*0fd0*/  PRMT R0, R5, 0x7610, R0 ;  /* 0x0000761005007816 */ /* 0x000fe40000000000 */
[----:B------:R-:W-:Y:S02]  /*0fe0*/  SEL R60, R4, R3, !P1 ;  /* 0x00000003043c7207 */ /* 0x000fe40004800000 */
[----:B------:R-:W-:-:S07]  /*0ff0*/  SEL R59, R3, R4, !P1 ;  /* 0x00000004033b7207 */ /* 0x000fce0004800000 */
.L_x_9:
[----:B------:R-:W-:-:S08]  /*1000*/  NOP ;  /* 0x0000000000007918 */ /* 0x000fd00000000000 */
[----:B------:R-:W0:Y:S02]  /*1010*/  USETMAXREG.TRY_ALLOC.CTAPOOL UP0, 0xe8 ;  /* 0x000000e8000079c8 */ /* 0x000e240008000600 */
[----:B0-----:R-:W-:-:S13]  /*1020*/  PLOP3.LUT P0, PT, PT, PT, UP0, 0x80, 0x0 ;  /* 0x000000000000781c */ /* 0x001fda0003f0f008 */
[----:B------:R-:W-:Y:S05]  /*1030*/  @!P0 BRA `(.L_x_9) ;  /* 0xfffffffc00f08947 */ /* 0x000fea000383ffff */
[----:B------:R-:W-:Y:S01]  /*1040*/  ULDC.64 UR4, c[0x0][0x598] ;  /* 0x0001660000047ab9 */ /* 0x000fe20000000a00 */
[----:B------:R-:W-:Y:S01]  /*1050*/  ULDC.64 UR36, c[0x0][0x208] ;  /* 0x0000820000247ab9 */ /* 0x000fe20000000a00 */
[----:B------:R-:W-:-:S04]  /*1060*/  ISETP.NE.U32.AND P0, PT, RZ, UR4, PT ;  /* 0x00000004ff007c0c */ /* 0x000fc8000bf05070 */
[----:B------:R-:W-:-:S13]  /*1070*/  ISETP.NE.AND.EX P0, PT, RZ, UR5, PT, P0 ;  /* 0x00000005ff007c0c */ /* 0x000fda000bf05300 */
[----:B------:R-:W-:Y:S05]  /*1080*/  @!P0 BRA `(.L_x_12) ;  /* 0x00000000001c8947 */ /* 0x000fea0003800000 */
[----:B------:R-:W0:Y:S02]  /*1090*/  LDC.64 R4, c[0x0][0x598] ;  /* 0x00016600ff047b82 */ /* 0x000e240000000a00 */
[----:B0-----:R-:W2:Y:S02]  /*10a0*/  LDG.E.64 R4, desc[UR36][R4.64] ;  /* 0x0000002404047981 */ /* 0x001ea4000c1e1b00 */
[----:B--2---:R-:W-:-:S04]  /*10b0*/  ISETP.NE.U32.AND P0, PT, R4, RZ, PT ;  /* 0x000000ff0400720c */ /* 0x004fc80003f05070 */
[----:B------:R-:W-:-:S13]  /*10c0*/  ISETP.NE.AND.EX P0, PT, R5, RZ, PT, P0 ;  /* 0x000000ff0500720c */ /* 0x000fda0003f05300 */
[----:B------:R-:W-:Y:S05]  /*10d0*/  @!P0 BRA `(.L_x_12) ;  /* 0x0000000000088947 */ /* 0x000fea0003800000 */
[----:B------:R0:W5:Y:S01]  /*10e0*/  LD.E R23, desc[UR36][R4.64] ;  /* 0x0000002404177980 */ /* 0x000162000c101900 */
[----:B------:R-:W-:Y:S05]  /*10f0*/  BRA `(.L_x_13) ;  /* 0x0000000000247947 */ /* 0x000fea0003800000 */
.L_x_12:
[----:B------:R-:W-:Y:S02]  /*1100*/  ULDC.64 UR4, c[0x0][0x588] ;  /* 0x0001620000047ab9 */ /* 0x000fe40000000a00 */
[----:B------:R-:W-:-:S04]  /*1110*/  ISETP.NE.U32.AND P0, PT, RZ, UR4, PT ;  /* 0x00000004ff007c0c */ /* 0x000fc8000bf05070 */
[----:B------:R-:W-:-:S13]  /*1120*/  ISETP.NE.AND.EX P0, PT, RZ, UR5, PT, P0 ;  /* 0x00000005ff007c0c */ /* 0x000fda000bf05300 */
[----:B------:R-:W-:Y:S05]  /*1130*/  @!P0 BRA `(.L_x_14) ;  /* 0x00000000000c8947 */ /* 0x000fea0003800000 */
[----:B------:R-:W0:Y:S02]  /*1140*/  LDC.64 R4, c[0x0][0x588] ;  /* 0x00016200ff047b82 */ /* 0x000e240000000a00 */
[----:B0-----:R1:W5:Y:S01]  /*1150*/  LDG.E R23, desc[UR36][R4.64] ;  /* 0x0000002404177981 */ /* 0x001362000c1e1900 */
[----:B------:R-:W-:Y:S05]  /*1160*/  BRA `(.L_x_13) ;  /* 0x0000000000087947 */ /* 0x000fea0003800000 */
.L_x_14:
[----:B------:R-:W-:Y:S02]  /*1170*/  ULDC UR4, c[0x0][0x580] ;  /* 0x0001600000047ab9 */ /* 0x000fe40000000800 */
[----:B------:R-:W-:-:S07]  /*1180*/  IMAD.U32 R23, RZ, RZ, UR4 ;  /* 0x00000004ff177e24 */ /* 0x000fce000f8e00ff */
.L_x_13:
[----:B------:R-:W-:Y:S02]  /*1190*/  ULDC.64 UR4, c[0x0][0x5a0] ;  /* 0x0001680000047ab9 */ /* 0x000fe40000000a00 */
[----:B------:R-:W-:-:S04]  /*11a0*/  ISETP.NE.U32.AND P0, PT, RZ, UR4, PT ;  /* 0x00000004ff007c0c */ /* 0x000fc8000bf05070 */
[----:B------:R-:W-:-:S13]  /*11b0*/  ISETP.NE.AND.EX P0, PT, RZ, UR5, PT, P0 ;  /* 0x00000005ff007c0c */ /* 0x000fda000bf05300 */
[----:B------:R-:W-:Y:S05]  /*11c0*/  @!P0 BRA `(.L_x_15) ;  /* 0x00000000001c8947 */ /* 0x000fea0003800000 */
[----:B01----:R-:W0:Y:S02]  /*11d0*/  LDC.64 R4, c[0x0][0x5a0] ;  /* 0x00016800ff047b82 */ /* 0x003e240000000a00 */
[----:B0-----:R-:W2:Y:S02]  /*11e0*/  LDG.E.64 R4, desc[UR36][R4.64] ;  /* 0x0000002404047981 */ /* 0x001ea4000c1e1b00 */
[----:B--2---:R-:W-:-:S04]  /*11f0*/  ISETP.NE.U32.AND P0, PT, R4, RZ, PT ;  /* 0x000000ff0400720c */ /* 0x004fc80003f05070 */
[----:B------:R-:W-:-:S13]  /*1200*/  ISETP.NE.AND.EX P0, PT, R5, RZ, PT, P0 ;  /* 0x000000ff0500720c */ /* 0x000fda0003f05300 */
[----:B------:R-:W-:Y:S05]  /*1210*/  @!P0 BRA `(.L_x_15) ;  /* 0x0000000000088947 */ /* 0x000fea0003800000 */
[----:B------:R0:W5:Y:S01]  /*1220*/  LD.E R56, desc[UR36][R4.64] ;  /* 0x0000002404387980 */ /* 0x000162000c101900 */
[----:B------:R-:W-:Y:S05]  /*1230*/  BRA `(.L_x_16) ;  /* 0x0000000000247947 */ /* 0x000fea0003800000 */
.L_x_15:
[----:B------:R-:W-:Y:S02]  /*1240*/  ULDC.64 UR4, c[0x0][0x590] ;  /* 0x0001640000047ab9 */ /* 0x000fe40000000a00 */
[----:B------:R-:W-:-:S04]  /*1250*/  ISETP.NE.U32.AND P0, PT, RZ, UR4, PT ;  /* 0x00000004ff007c0c */ /* 0x000fc8000bf05070 */
[----:B------:R-:W-:-:S13]  /*1260*/  ISETP.NE.AND.EX P0, PT, RZ, UR5, PT, P0 ;  /* 0x00000005ff007c0c */ /* 0x000fda000bf05300 */
[----:B------:R-:W-:Y:S05]  /*1270*/  @!P0 BRA `(.L_x_17) ;  /* 0x00000000000c8947 */ /* 0x000fea0003800000 */
[----:B------:R-:W2:Y:S02]  /*1280*/  LDC.64 R56, c[0x0][0x590] ;  /* 0x00016400ff387b82 */ /* 0x000ea40000000a00 */
[----:B--2---:R2:W5:Y:S01]  /*1290*/  LDG.E R56, desc[UR36][R56.64] ;  /* 0x0000002438387981 */ /* 0x004562000c1e1900 */
[----:B------:R-:W-:Y:S05]  /*12a0*/  BRA `(.L_x_16) ;  /* 0x0000000000087947 */ /* 0x000fea0003800000 */
.L_x_17:
[----:B------:R-:W-:Y:S02]  /*12b0*/  ULDC UR4, c[0x0][0x584] ;  /* 0x0001610000047ab9 */ /* 0x000fe40000000800 */
[----:B------:R-:W-:-:S07]  /*12c0*/  IMAD.U32 R56, RZ, RZ, UR4 ;  /* 0x00000004ff387e24 */ /* 0x000fce000f8e00ff */
.L_x_16:
[----:B------:R-:W-:-:S13]  /*12d0*/  LOP3.LUT P0, RZ, R0, 0xff, RZ, 0xc0, !PT ;  /* 0x000000ff00ff7812 */ /* 0x000fda000780c0ff */
[----:B------:R-:W-:Y:S05]  /*12e0*/  @!P0 EXIT ;  /* 0x000000000000894d */ /* 0x000fea0003800000 */
[----:B------:R-:W-:Y:S01]  /*12f0*/  ULDC UR4, c[0x0][0x28c] ;  /* 0x0000a30000047ab9 */ /* 0x000fe20000000800 */
[----:B------:R-:W-:Y:S01]  /*1300*/  UMOV UR38, URZ ;  /* 0x0000003f00267c82 */ /* 0x000fe20008000000 */
[----:B------:R-:W-:Y:S01]  /*1310*/  UIADD3 UR4, UR4, 0x3f, URZ ;  /* 0x0000003f04047890 */ /* 0x000fe2000fffe03f */
[----:B------:R-:W-:-:S03]  /*1320*/  UMOV UR39, URZ ;  /* 0x0000003f00277c82 */ /* 0x000fc60008000000 */
[----:B------:R-:W-:-:S04]  /*1330*/  USHF.R.S32.HI UR5, URZ, 0x1f, UR4 ;  /* 0x0000001f3f057899 */ /* 0x000fc80008011404 */
[----:B------:R-:W-:-:S04]  /*1340*/  ULEA.HI UR5, UR5, UR4, URZ, 0x6 ;  /* 0x0000000405057291 */ /* 0x000fc8000f8f303f */
[----:B------:R-:W-:-:S12]  /*1350*/  USHF.R.S32.HI UR40, URZ, 0x6, UR5 ;  /* 0x000000063f287899 */ /* 0x000fd80008011405 */
.L_x_105:
[----:B------:R-:W-:Y:S01]  /*1360*/  LOP3.LUT R0, R18, 0x80, RZ, 0xc0, !PT ;  /* 0x0000008012007812 */ /* 0x000fe200078ec0ff */
[----:B---3--:R-:W3:Y:S01]  /*1370*/  S2UR UR7, SR_CgaCtaId ;  /* 0x00000000000779c3 */ /* 0x008ee20000008800 */
[----:B------:R-:W-:Y:S02]  /*1380*/  UMOV UR6, 0x400 ;  /* 0x0000040000067882 */ /* 0x000fe40000000000 */
[----:B------:R-:W-:-:S06]  /*1390*/  SHF.R.U32.HI R0, RZ, 0x7, R0 ;  /* 0x00000007ff007819 */ /* 0x000fcc0000011600 */
[----:B----4-:R-:W4:Y:S01]  /*13a0*/  SHFL.IDX PT, R0, R0, RZ, 0x1f ;  /* 0x00001fff00007589 */ /* 0x010f2200000e0000 */
[----:B---3--:R-:W-:Y:S01]  /*13b0*/  ULEA UR6, UR7, UR6, 0x18 ;  /* 0x0000000607067291 */ /* 0x008fe2000f8ec03f */
[----:B----4-:R-:W-:-:S13]  /*13c0*/  R2UR UR4, R0 ;  /* 0x00000000000472ca */ /* 0x010fda00000e0000 */
[----:B------:R-:W-:-:S04]  /*13d0*/  ULEA.HI UR5, UR4, UR4, URZ, 0x1 ;  /* 0x0000000404057291 */ /* 0x000fc8000f8f083f */
[----:B------:R-:W-:-:S04]  /*13e0*/  ULOP3.LUT UR5, UR5, 0xffffe, URZ, 0xc0, !UPT ;  /* 0x000ffffe05057892 */ /* 0x000fc8000f8ec03f */
[----:B------:R-:W-:-:S03]  /*13f0*/  UIADD3 UR5, UR4, -UR5, URZ ;  /* 0x8000000504057290 */ /* 0x000fc6000fffe03f */
[----:B------:R-:W-:Y:S01]  /*1400*/  ULDC UR4, c[0x0][0x28c] ;  /* 0x0000a30000047ab9 */ /* 0x000fe20000000800 */
[----:B------:R-:W-:Y:S01]  /*1410*/  ULEA UR5, UR5, UR6, 0xc ;  /* 0x0000000605057291 */ /* 0x000fe2000f8e603f */
[----:B------:R-:W-:-:S03]  /*1420*/  ISETP.LT.AND P0, PT, RZ, UR4, PT ;  /* 0x00000004ff007c0c */ /* 0x000fc6000bf01270 */
[----:B------:R-:W-:-:S04]  /*1430*/  UIADD3 UR5, UR5, 0x200, URZ ;  /* 0x0000020005057890 */ /* 0x000fc8000fffe03f */
[----:B------:R-:W-:-:S04]  /*1440*/  USHF.R.U32.HI UR5, URZ, 0x4, UR5 ;  /* 0x000000043f057899 */ /* 0x000fc80008011605 */
[----:B------:R-:W-:Y:S02]  /*1450*/  ULOP3.LUT UR41, UR5, 0x3fff, URZ, 0xc0, !UPT ;  /* 0x00003fff05297892 */ /* 0x000fe4000f8ec03f */
[----:B0-----:R-:W-:Y:S10]  /*1460*/  @P0 BRA `(.L_x_18) ;  /* 0x0000000000400947 */ /* 0x001ff40003800000 */
[----:B------:R-:W-:Y:S01]  /*1470*/  MOV R0, 0x0 ;  /* 0x0000000000007802 */ /* 0x000fe20000000f00 */
[----:B------:R-:W-:Y:S01]  /*1480*/  ULDC.64 UR4, c[0x4][0x68] ;  /* 0x01001a0000047ab9 */ /* 0x000fe20000000a00 */
[----:B------:R-:W-:Y:S01]  /*1490*/  ULDC.64 UR6, c[0x4][0x8] ;  /* 0x0100020000067ab9 */ /* 0x000fe20000000a00 */
[----:B01----:R-:W-:Y:S01]  /*14a0*/  IMAD.U32 R4, RZ, RZ, UR4 ;  /* 0x00000004ff047e24 */ /* 0x003fe2000f8e00ff */
[----:B------:R0:W1:Y:S01]  /*14b0*/  LDC.64 R14, c[0x4][R0] ;  /* 0x01000000000e7b82 */ /* 0x0000620000000a00 */
[----:B------:R-:W-:Y:S01]  /*14c0*/  IMAD.U32 R5, RZ, RZ, UR5 ;  /* 0x00000005ff057e24 */ /* 0x000fe2000f8e00ff */
[----:B------:R-:W-:Y:S01]  /*14d0*/  ULDC.64 UR4, c[0x4][0x70] ;  /* 0x01001c0000047ab9 */ /* 0x000fe20000000a00 */
[----:B------:R-:W-:Y:S02]  /*14e0*/  IMAD.U32 R10, RZ, RZ, UR6 ;  /* 0x00000006ff0a7e24 */ /* 0x000fe4000f8e00ff */
[----:B------:R-:W-:Y:S02]  /*14f0*/  IMAD.U32 R6, RZ, RZ, UR4 ;  /* 0x00000004ff067e24 */ /* 0x000fe4000f8e00ff */
[----:B------:R-:W-:-:S02]  /*1500*/  IMAD.U32 R7, RZ, RZ, UR5 ;  /* 0x00000005ff077e24 */ /* 0x000fc4000f8e00ff */
[----:B------:R-:W-:Y:S02]  /*1510*/  IMAD.U32 R11, RZ, RZ, UR7 ;  /* 0x00000007ff0b7e24 */ /* 0x000fe4000f8e00ff */
[----:B------:R-:W-:Y:S02]  /*1520*/  IMAD.MOV.U32 R8, RZ, RZ, 0x1e1 ;  /* 0x000001e1ff087424 */ /* 0x000fe400078e00ff */
[----:B------:R-:W-:Y:S02]  /*1530*/  IMAD.MOV.U32 R12, RZ, RZ, 0x1 ;  /* 0x00000001ff0c7424 */ /* 0x000fe400078e00ff */
[----:B0-----:R-:W-:-:S07]  /*1540*/  IMAD.MOV.U32 R13, RZ, RZ, RZ ;  /* 0x000000ffff0d7224 */ /* 0x001fce00078e00ff */
[----:B------:R-:W-:-:S07]  /*1550*/  LEPC R20, `(.L_x_18) ;  /* 0x000000001014794e */ /* 0x000fce0000000000 */
[----:B-12--5:R-:W-:Y:S05]  /*1560*/  CALL.ABS.NOINC R14 ;  /* 0x000000000e007343 */ /* 0x026fea0003c00000 */
.L_x_18:
[----:B------:R-:W-:-:S04]  /*1570*/  LOP3.LUT R0, R19, 0x1, RZ, 0xfc, !PT ;  /* 0x0000000113007812 */ /* 0x000fc800078efcff */
[----:B------:R-:W-:-:S13]  /*1580*/  ISETP.NE.AND P0, PT, R0, 0x3, PT ;  /* 0x000000030000780c */ /* 0x000fda0003f05270 */
[----:B------:R-:W-:Y:S05]  /*1590*/  @!P0 BRA `(.L_x_19) ;  /* 0x0000000000048947 */ /* 0x000fea0003800000 */
[----:B------:R-:W-:Y:S01]  /*15a0*/  BPT.TRAP 0x1 ;  /* 0x000000040000795c */ /* 0x000fe20000300000 */
.L_x_19:
[----:B------:R-:W3:Y:S01]  /*15b0*/  S2UR UR5, SR_CgaCtaId ;  /* 0x00000000000579c3 */ /* 0x000ee20000008800 */
[----:B------:R-:W-:Y:S01]  /*15c0*/  UMOV UR4, 0x400 ;  /* 0x0000040000047882 */ /* 0x000fe20000000000 */
[----:B------:R-:W-:Y:S02]  /*15d0*/  IMAD.U32 R0, RZ, RZ, UR38 ;  /* 0x00000026ff007e24 */ /* 0x000fe4000f8e00ff */
[----:B------:R-:W-:-:S03]  /*15e0*/  IMAD.U32 R3, RZ, RZ, UR39 ;  /* 0x00000027ff037e24 */ /* 0x000fc6000f8e00ff */
[----:B------:R-:W-:Y:S01]  /*15f0*/  SHF.L.U32 R0, R0, 0x1f, RZ ;  /* 0x0000001f00007819 */ /* 0x000fe200000006ff */
[----:B---3--:R-:W-:-:S06]  /*1600*/  ULEA UR4, UR5, UR4, 0x18 ;  /* 0x0000000405047291 */ /* 0x008fcc000f8ec03f */
[----:B------:R-:W-:-:S04]  /*1610*/  IMAD.U32 R6, RZ, RZ, UR4 ;  /* 0x00000004ff067e24 */ /* 0x000fc8000f8e00ff */
[----:B------:R-:W-:-:S04]  /*1620*/  IMAD R3, R3, 0x8, R6 ;  /* 0x0000000803037824 */ /* 0x000fc800078e0206 */
[----:B------:R3:W4:Y:S01]  /*1630*/  SYNCS.PHASECHK.TRANS64.TRYWAIT P1, [R3+URZ], R0 ;  /* 0x00000000030075a7 */ /* 0x000722000802017f */
[----:B------:R-:W-:Y:S05]  /*1640*/  @!P0 BRA `(.L_x_20) ;  /* 0x0000000000048947 */ /* 0x000fea0003800000 */
[----:B------:R-:W-:Y:S01]  /*1650*/  BPT.TRAP 0x1 ;  /* 0x000000040000795c */ /* 0x000fe20000300000 */
.L_x_20:
[----:B----4-:R-:W-:Y:S05]  /*1660*/  @P1 BRA `(.L_x_21) ;  /* 0x0000000000081947 */ /* 0x010fea0003800000 */
[----:B------:R-:W4:Y:S02]  /*1670*/  SYNCS.PHASECHK.TRANS64.TRYWAIT P1, [R3+URZ], R0 ;  /* 0x00000000030075a7 */ /* 0x000f24000802017f */
[----:B----4-:R-:W-:Y:S05]  /*1680*/  @!P1 BRA `(.L_x_22) ;  /* 0x0000004800789947 */ /* 0x010fea0003800000 */
.L_x_21:
[----:B------:R-:W-:-:S04]  /*1690*/  UISETP.LT.AND UP0, UPT, UR40, 0x1, UPT ;  /* 0x000000012800788c */ /* 0x000fc8000bf01270 */
[----:B------:R-:W-:-:S06]  /*16a0*/  USEL UR4, UR40, 0x1, UP0 ;  /* 0x0000000128047887 */ /* 0x000fcc0008000000 */
[----:B---34-:R-:W-:Y:S01]  /*16b0*/  IMAD.U32 R0, RZ, RZ, UR4 ;  /* 0x00000004ff007e24 */ /* 0x018fe2000f8e00ff */
[----:B------:R-:W-:Y:S05]  /*16c0*/  WARPSYNC.ALL ;  /* 0x0000000000007948 */ /* 0x000fea0003800000 */
[----:B------:R-:W-:-:S04]  /*16d0*/  IADD3 R0, -R0, UR40, RZ ;  /* 0x0000002800007c10 */ /* 0x000fc8000fffe1ff */
[----:B------:R-:W-:Y:S02]  /*16e0*/  ISETP.GE.AND P1, PT, R0, 0x1, PT ;  /* 0x000000010000780c */ /* 0x000fe40003f26270 */
[----:B------:R-:W-:Y:S01]  /*16f0*/  R2UR UR4, R6 ;  /* 0x00000000060472ca */ /* 0x000fe200000e0000 */
[----:B------:R-:W-:Y:S01]  /*1700*/  ULOP3.LUT UR41, UR41, 0x10000, URZ, 0xfc, !UPT ;  /* 0x0001000029297892 */ /* 0x000fe2000f8efc3f */
[----:B------:R-:W-:Y:S01]  /*1710*/  WARPGROUP.ARRIVE ;  /* 0x00000000000079c5 */ /* 0x000fe20000000000 */
[----:B------:R-:W-:Y:S01]  /*1720*/  UMOV UR5, 0x80000020 ;  /* 0x8000002000057882 */ /* 0x000fe20000000000 */
[----:B------:R-:W-:-:S09]  /*1730*/  UMOV UR7, 0x80000020 ;  /* 0x8000002000077882 */ /* 0x000fd20000000000 */
[----:B------:R-:W-:-:S04]  /*1740*/  UIADD3 UR4, UR4, 0x24200, URZ ;  /* 0x0002420004047890 */ /* 0x000fc8000fffe03f */
[----:B------:R-:W-:-:S04]  /*1750*/  USHF.R.U32.HI UR4, URZ, 0x4, UR4 ;  /* 0x000000043f047899 */ /* 0x000fc80008011604 */
[----:B------:R-:W-:-:S04]  /*1760*/  ULOP3.LUT UR4, UR4, 0x3fff, URZ, 0xc0, !UPT ;  /* 0x00003fff04047892 */ /* 0x000fc8000f8ec03f */
[----:B------:R-:W-:Y:S02]  /*1770*/  ULOP3.LUT UR9, UR4, 0x10000, URZ, 0xfc, !UPT ;  /* 0x0001000004097892 */ /* 0x000fe4000f8efc3f */
[----:B------:R-:W-:Y:S02]  /*1780*/  ULEA UR4, UR39, UR41, 0x9 ;  /* 0x0000002927047291 */ /* 0x000fe4000f8e483f */
[----:B------:R-:W-:-:S09]  /*1790*/  ULEA UR6, UR39, UR9, 0x8 ;  /* 0x0000000927067291 */ /* 0x000fd2000f8e403f */
[----:B------:R-:W-:Y:S01]  /*17a0*/  IGMMA.64x64x32.S8.S8 R24, gdesc[UR4], RZ, !UPT, gsb0 ;  /* 0x01e00000041879f1 */ /* 0x000fe2000c0410ff */
[----:B------:R-:W-:Y:S02]  /*17b0*/  UIADD3 UR4, UR4, 0x2, URZ ;  /* 0x0000000204047890 */ /* 0x000fe4000fffe03f */
[----:B------:R-:W-:Y:S01]  /*17c0*/  UIADD3 UR6, UR6, 0x2, URZ ;  /* 0x0000000206067890 */ /* 0x000fe2000fffe03f */
[----:B------:R-:W-:Y:S01]  /*17d0*/  UMOV UR5, 0x80000020 ;  /* 0x8000002000057882 */ /* 0x000fe20000000000 */
[----:B------:R-:W-:Y:S01]  /*17e0*/  UMOV UR7, 0x80000020 ;  /* 0x8000002000077882 */ /* 0x000fe20000000000 */
[----:B------:R-:W-:Y:S02]  /*17f0*/  WARPGROUP.DEPBAR.LE gsb0, 0x0 ;  /* 0x00008000000079c5 */ /* 0x000fe40000010000 */
[----:B------:R-:W-:-:S06]  /*1800*/  WARPGROUP.ARRIVE ;  /* 0x00000000000079c5 */ /* 0x000fcc0000000000 */
[----:B------:R-:W-:Y:S03]  /*1810*/  IGMMA.64x64x32.S8.S8 R24, gdesc[UR4], R24, gsb0 ;  /* 0x01e00000041879f1 */ /* 0x000fe60008041018 */
[----:B------:R-:W-:Y:S02]  /*1820*/  WARPGROUP.DEPBAR.LE gsb0, 0x0 ;  /* 0x00008000000079c5 */ /* 0x000fe40000010000 */
[----:B------:R-:W-:Y:S05]  /*1830*/  @!P1 BRA `(.L_x_23) ;  /* 0x0000000000e49947 */ /* 0x000fea0003800000 */
[----:B------:R-:W-:Y:S02]  /*1840*/  UIADD3 UR4, UR39, 0x1, URZ ;  /* 0x0000000127047890 */ /* 0x000fe4000fffe03f */
[----:B------:R-:W-:Y:S02]  /*1850*/  IMAD.U32 R3, RZ, RZ, UR39 ;  /* 0x00000027ff037e24 */ /* 0x000fe4000f8e00ff */
[----:B------:R-:W-:-:S04]  /*1860*/  UISETP.NE.AND UP0, UPT, UR4, 0x12, UPT ;  /* 0x000000120400788c */ /* 0x000fc8000bf05270 */
[----:B------:R-:W-:Y:S02]  /*1870*/  USEL UR5, URZ, 0x1, UP0 ;  /* 0x000000013f057887 */ /* 0x000fe40008000000 */
[----:B------:R-:W-:Y:S02]  /*1880*/  USEL UR8, UR4, URZ, UP0 ;  /* 0x0000003f04087287 */ /* 0x000fe40008000000 */
[----:B------:R-:W-:-:S06]  /*1890*/  ULOP3.LUT UR5, UR38, UR5, URZ, 0x3c, !UPT ;  /* 0x0000000526057292 */ /* 0x000fcc000f8e3c3f */
[----:B------:R-:W-:-:S07]  /*18a0*/  IMAD.U32 R7, RZ, RZ, UR5 ;  /* 0x00000005ff077e24 */ /* 0x000fce000f8e00ff */
.L_x_30:
[----:B------:R-:W-:Y:S05]  /*18b0*/  @!P0 BRA `(.L_x_24) ;  /* 0x0000000000048947 */ /* 0x000fea0003800000 */
[----:B------:R-:W-:Y:S01]  /*18c0*/  BPT.TRAP 0x1 ;  /* 0x000000040000795c */ /* 0x000fe20000300000 */
.L_x_24:
[----:B------:R-:W3:Y:S01]  /*18d0*/  S2UR UR5, SR_CgaCtaId ;  /* 0x00000000000579c3 */ /* 0x000ee20000008800 */
[----:B------:R-:W-:Y:S01]  /*18e0*/  UMOV UR4, 0x400 ;  /* 0x0000040000047882 */ /* 0x000fe20000000000 */
[----:B01----:R-:W-:Y:S01]  /*18f0*/  IMAD.U32 R5, RZ, RZ, UR8 ;  /* 0x00000008ff057e24 */ /* 0x003fe2000f8e00ff */
[----:B------:R-:W-:Y:S01]  /*1900*/  SHF.L.U32 R4, R7, 0x1f, RZ ;  /* 0x0000001f07047819 */ /* 0x000fe200000006ff */
[----:B---3--:R-:W-:-:S06]  /*1910*/  ULEA UR4, UR5, UR4, 0x18 ;  /* 0x0000000405047291 */ /* 0x008fcc000f8ec03f */
[----:B------:R-:W-:-:S04]  /*1920*/  IMAD.U32 R6, RZ, RZ, UR4 ;  /* 0x00000004ff067e24 */ /* 0x000fc8000f8e00ff */
[----:B------:R-:W-:-:S04]  /*1930*/  IMAD R5, R5, 0x8, R6 ;  /* 0x0000000805057824 */ /* 0x000fc800078e0206 */
[----:B------:R0:W1:Y:S01]  /*1940*/  SYNCS.PHASECHK.TRANS64.TRYWAIT P1, [R5+URZ], R4 ;  /* 0x00000004050075a7 */ /* 0x000062000802017f */
[----:B------:R-:W-:Y:S05]  /*1950*/  @!P0 BRA `(.L_x_25) ;  /* 0x0000000000048947 */ /* 0x000fea0003800000 */
[----:B------:R-:W-:Y:S01]  /*1960*/  BPT.TRAP 0x1 ;  /* 0x000000040000795c */ /* 0x000fe20000300000 */
.L_x_25:
[----:B-1----:R-:W-:Y:S05]  /*1970*/  @P1 BRA `(.L_x_26) ;  /* 0x0000000000081947 */ /* 0x002fea0003800000 */
[----:B------:R-:W1:Y:S02]  /*1980*/  SYNCS.PHASECHK.TRANS64.TRYWAIT P1, [R5+URZ], R4 ;  /* 0x00000004050075a7 */ /* 0x000e64000802017f */
[----:B-1----:R-:W-:Y:S05]  /*1990*/  @!P1 BRA `(.L_x_27) ;  /* 0x0000004400c89947 */ /* 0x002fea0003800000 */
.L_x_26:
[----:B------:R-:W-:Y:S01]  /*19a0*/  ULEA UR4, UR8, UR41, 0x9 ;  /* 0x0000002908047291 */ /* 0x000fe2000f8e483f */
[----:B------:R-:W-:Y:S01]  /*19b0*/  WARPGROUP.ARRIVE ;  /* 0x00000000000079c5 */ /* 0x000fe20000000000 */
[----:B------:R-:W-:Y:S01]  /*19c0*/  ULEA UR6, UR8, UR9, 0x8 ;  /* 0x0000000908067291 */ /* 0x000fe2000f8e403f */
[----:B------:R-:W-:Y:S01]  /*19d0*/  UMOV UR5, 0x80000020 ;  /* 0x8000002000057882 */ /* 0x000fe20000000000 */
[----:B------:R-:W-:-:S07]  /*19e0*/  UMOV UR7, 0x80000020 ;  /* 0x8000002000077882 */ /* 0x000fce0000000000 */
[----:B------:R-:W-:Y:S01]  /*19f0*/  IGMMA.64x64x32.S8.S8 R24, gdesc[UR4], R24, gsb0 ;  /* 0x01e00000041879f1 */ /* 0x000fe20008041018 */
        /* <DEDUP_REMOVED lines=9> */
[----:B------:R-:W-:Y:S01]  /*1a90*/  BPT.TRAP 0x1 ;  /* 0x000000040000795c */ /* 0x000fe20000300000 */
.L_x_28:
[----:B------:R-:W-:-:S13]  /*1aa0*/  ISETP.NE.AND P1, PT, R58, RZ, PT ;  /* 0x000000ff3a00720c */ /* 0x000fda0003f25270 */
[----:B01----:R-:W-:-:S04]  /*1ab0*/  @P1 IMAD R4, R3, 0x8, R6 ;  /* 0x0000000803041824 */ /* 0x003fc800078e0206 */
[----:B------:R-:W-:-:S05]  /*1ac0*/  @P1 VIADD R5, R4, 0x90 ;  /* 0x0000009004051836 */ /* 0x000fca0000000000 */
[----:B------:R-:W-:-:S04]  /*1ad0*/  @P1 PRMT R5, R22, 0x654, R5 ;  /* 0x0000065416051816 */ /* 0x000fc80000000005 */
[----:B------:R0:W-:Y:S01]  /*1ae0*/  @P1 SYNCS.ARRIVE.TRANS64.RED.A1T0 RZ, [R5+URZ], RZ ;  /* 0x000000ff05ff19a7 */ /* 0x0001e2000810043f */
[----:B------:R-:W-:-:S13]  /*1af0*/  ISETP.GT.U32.AND P1, PT, R19, 0x1, PT ;  /* 0x000000011300780c */ /* 0x000fda0003f24070 */
[----:B0-----:R-:W-:Y:S05]  /*1b00*/  @P1 BRA `(.L_x_29) ;  /* 0x0000000000041947 */ /* 0x001fea0003800000 */
[----:B------:R-:W-:Y:S01]  /*1b10*/  BPT.TRAP 0x1 ;  /* 0x000000040000795c */ /* 0x000fe20000300000 */
.L_x_29:
[----:B------:R-:W-:Y:S01]  /*1b20*/  UIADD3 UR8, UR8, 0x1, URZ ;  /* 0x0000000108087890 */ /* 0x000fe2000fffe03f */
[C---:B------:R-:W-:Y:S01]  /*1b30*/  ISETP.GT.AND P2, PT, R0.reuse, 0x1, PT ;  /* 0x000000010000780c */ /* 0x040fe20003f44270 */
[----:B------:R-:W-:Y:S02]  /*1b40*/  VIADD R3, R3, 0x1 ;  /* 0x0000000103037836 */ /* 0x000fe40000000000 */
[----:B------:R-:W-:Y:S01]  /*1b50*/  UISETP.NE.AND UP0, UPT, UR8, 0x12, UPT ;  /* 0x000000120800788c */ /* 0x000fe2000bf05270 */
[----:B------:R-:W-:Y:S02]  /*1b60*/  VIADD R0, R0, 0xffffffff ;  /* 0xffffffff00007836 */ /* 0x000fe40000000000 */
[C---:B------:R-:W-:Y:S01]  /*1b70*/  ISETP.NE.AND P1, PT, R3.reuse, 0x12, PT ;  /* 0x000000120300780c */ /* 0x040fe20003f25270 */
[----:B------:R-:W-:Y:S02]  /*1b80*/  USEL UR4, URZ, 0x1, UP0 ;  /* 0x000000013f047887 */ /* 0x000fe40008000000 */
[----:B------:R-:W-:Y:S01]  /*1b90*/  USEL UR8, UR8, URZ, UP0 ;  /* 0x0000003f08087287 */ /* 0x000fe20008000000 */
[----:B------:R-:W-:-:S03]  /*1ba0*/  SEL R3, R3, RZ, P1 ;  /* 0x000000ff03037207 */ /* 0x000fc60000800000 */
[----:B------:R-:W-:Y:S01]  /*1bb0*/  LOP3.LUT R7, R7, UR4, RZ, 0x3c, !PT ;  /* 0x0000000407077c12 */ /* 0x000fe2000f8e3cff */
[----:B------:R-:W-:Y:S07]  /*1bc0*/  @P2 BRA `(.L_x_30) ;  /* 0xfffffffc00382947 */ /* 0x000fee000383ffff */
.L_x_23:
[----:B------:R-:W3:Y:S02]  /*1bd0*/  LDC R0, c[0x0][0x28c] ;  /* 0x0000a300ff007b82 */ /* 0x000ee40000000800 */
[----:B---3--:R-:W-:-:S13]  /*1be0*/  ISETP.GE.AND P1, PT, R0, 0x1, PT ;  /* 0x000000010000780c */ /* 0x008fda0003f26270 */
[----:B------:R-:W-:Y:S05]  /*1bf0*/  @!P1 BRA `(.L_x_31) ;  /* 0x0000000000509947 */ /* 0x000fea0003800000 */
[----:B------:R-:W-:Y:S05]  /*1c00*/  @!P0 BRA `(.L_x_32) ;  /* 0x0000000000048947 */ /* 0x000fea0003800000 */
[----:B------:R-:W-:Y:S01]  /*1c10*/  BPT.TRAP 0x1 ;  /* 0x000000040000795c */ /* 0x000fe20000300000 */
.L_x_32:
[----:B------:R-:W-:Y:S01]  /*1c20*/  ISETP.NE.AND P1, PT, R58, RZ, PT ;  /* 0x000000ff3a00720c */ /* 0x000fe20003f25270 */
[----:B------:R-:W-:Y:S01]  /*1c30*/  BSSY B0, `(.L_x_33) ;  /* 0x000000e000007945 */ /* 0x000fe20003800000 */
[----:B------:R-:W-:-:S11]  /*1c40*/  ISETP.GT.U32.AND P0, PT, R19, 0x1, PT ;  /* 0x000000011300780c */ /* 0x000fd60003f04070 */
[----:B------:R-:W-:Y:S05]  /*1c50*/  @!P1 BRA `(.L_x_34) ;  /* 0x00000000002c9947 */ /* 0x000fea0003800000 */
[----:B------:R-:W-:-:S04]  /*1c60*/  UISETP.LT.AND UP0, UPT, UR40, 0x1, UPT ;  /* 0x000000012800788c */ /* 0x000fc8000bf01270 */
[----:B------:R-:W-:-:S04]  /*1c70*/  USEL UR6, UR40, 0x1, UP0 ;  /* 0x0000000128067887 */ /* 0x000fc80008000000 */
[----:B------:R-:W-:-:S04]  /*1c80*/  UIADD3 UR6, UR39, UR40, -UR6 ;  /* 0x0000002827067290 */ /* 0x000fc8000fffe806 */
[----:B------:R-:W-:-:S04]  /*1c90*/  UIMAD.WIDE.U32 UR4, UR6, 0x38e38e39, URZ ;  /* 0x38e38e39060478a5 */ /* 0x000fc8000f8e003f */
[----:B------:R-:W-:-:S04]  /*1ca0*/  USHF.R.U32.HI UR4, URZ, 0x2, UR5 ;  /* 0x000000023f047899 */ /* 0x000fc80008011605 */
[----:B------:R-:W-:-:S06]  /*1cb0*/  UIMAD UR6, UR4, -0x12, UR6 ;  /* 0xffffffee040678a4 */ /* 0x000fcc000f8e0206 */
[----:B------:R-:W-:-:S04]  /*1cc0*/  IMAD.U32 R3, RZ, RZ, UR6 ;  /* 0x00000006ff037e24 */ /* 0x000fc8000f8e00ff */
[----:B------:R-:W-:-:S04]  /*1cd0*/  IMAD R0, R3, 0x8, R6 ;  /* 0x0000000803007824 */ /* 0x000fc800078e0206 */
[----:B------:R-:W-:-:S05]  /*1ce0*/  VIADD R3, R0, 0x90 ;  /* 0x0000009000037836 */ /* 0x000fca0000000000 */
[----:B------:R-:W-:-:S04]  /*1cf0*/  PRMT R3, R22, 0x654, R3 ;  /* 0x0000065416037816 */ /* 0x000fc80000000003 */
[----:B------:R3:W-:Y:S03]  /*1d00*/  SYNCS.ARRIVE.TRANS64.RED.A1T0 RZ, [R3+URZ], RZ ;  /* 0x000000ff03ff79a7 */ /* 0x0007e6000810043f */
.L_x_34:
[----:B------:R-:W-:Y:S05]  /*1d10*/  BSYNC B0 ;  /* 0x0000000000007941 */ /* 0x000fea0003800000 */
.L_x_33:
[----:B------:R-:W-:Y:S05]  /*1d20*/  @P0 BRA `(.L_x_31) ;  /* 0x0000000000040947 */ /* 0x000fea0003800000 */
[----:B------:R-:W-:Y:S01]  /*1d30*/  BPT.TRAP 0x1 ;  /* 0x000000040000795c */ /* 0x000fe20000300000 */
.L_x_31:
[----:B------:R-:W4:Y:S01]  /*1d40*/  LDC R8, c[0x0][0x288] ;  /* 0x0000a200ff087b82 */ /* 0x000f220000000800 */
[--C-:B------:R-:W-:Y:S01]  /*1d50*/  SHF.R.U32.HI R0, RZ, 0x2, R18.reuse ;  /* 0x00000002ff007819 */ /* 0x100fe20000011612 */
[----:B------:R-:W-:Y:S01]  /*1d60*/  IMAD.SHL.U32 R7, R60, 0x40, RZ ;  /* 0x000000403c077824 */ /* 0x000fe200078e00ff */
[----:B01----:R-:W-:Y:S01]  /*1d70*/  SHF.R.U32.HI R5, RZ, 0x7, R18 ;  /* 0x00000007ff057819 */ /* 0x003fe20000011612 */
[----:B------:R-:W-:Y:S01]  /*1d80*/  UIADD3 UR39, UR40, UR39, URZ ;  /* 0x0000002728277290 */ /* 0x000fe2000fffe03f */
[----:B---3--:R-:W-:Y:S01]  /*1d90*/  LOP3.LUT R3, R0, 0x7, RZ, 0xc0, !PT ;  /* 0x0000000700037812 */ /* 0x008fe200078ec0ff */
[----:B------:R-:W-:Y:S01]  /*1da0*/  IMAD.SHL.U32 R11, R59, 0x80, RZ ;  /* 0x000000803b0b7824 */ /* 0x000fe200078e00ff */
[----:B------:R-:W-:Y:S01]  /*1db0*/  LOP3.LUT R0, R5, 0x1, RZ, 0xc0, !PT ;  /* 0x0000000105007812 */ /* 0x000fe200078ec0ff */
[----:B------:R-:W-:Y:S01]  /*1dc0*/  UISETP.GT.U32.AND UP0, UPT, UR39, 0x11, UPT ;  /* 0x000000112700788c */ /* 0x000fe2000bf04070 */
[----:B------:R-:W-:Y:S01]  /*1dd0*/  LOP3.LUT R4, R18, 0x60, RZ, 0xc0, !PT ;  /* 0x0000006012047812 */ /* 0x000fe200078ec0ff */
[----:B------:R-:W-:Y:S01]  /*1de0*/  ULDC UR7, c[0x0][0x284] ;  /* 0x0000a10000077ab9 */ /* 0x000fe20000000800 */
[----:B------:R-:W-:Y:S01]  /*1df0*/  UISETP.GE.U32.AND UP1, UPT, UR40, 0x12, UPT ;  /* 0x000000122800788c */ /* 0x000fe2000bf26070 */
[----:B------:R-:W-:Y:S01]  /*1e00*/  IMAD.SHL.U32 R10, R0, 0x40, RZ ;  /* 0x00000040000a7824 */ /* 0x000fe200078e00ff */
[----:B------:R-:W-:Y:S01]  /*1e10*/  SHF.R.U32.HI R6, RZ, 0x1, R4 ;  /* 0x00000001ff067819 */ /* 0x000fe20000011604 */
[----:B------:R-:W-:Y:S01]  /*1e20*/  UISETP.LT.U32.AND UP0, UPT, UR40, 0x12, UP0 ;  /* 0x000000122800788c */ /* 0x000fe20008701070 */
[----:B------:R-:W-:Y:S01]  /*1e30*/  LOP3.LUT R4, R18, 0x3, RZ, 0xc0, !PT ;  /* 0x0000000312047812 */ /* 0x000fe200078ec0ff */
[----:B------:R-:W-:Y:S01]  /*1e40*/  ULDC.64 UR8, c[0x0][0x5d0] ;  /* 0x0001740000087ab9 */ /* 0x000fe20000000a00 */
[--C-:B------:R-:W-:Y:S01]  /*1e50*/  IADD3 R5, RZ, -R6, -R3.reuse ;  /* 0x80000006ff057210 */ /* 0x100fe20007ffe803 */
[----:B------:R-:W-:Y:S01]  /*1e60*/  UIMAD.WIDE.U32 UR4, UR39, 0x38e38e39, URZ ;  /* 0x38e38e39270478a5 */ /* 0x000fe2000f8e003f */
[----:B------:R-:W-:Y:S01]  /*1e70*/  LOP3.LUT R3, R10, 0x40, R3, 0xe2, !PT ;  /* 0x000000400a037812 */ /* 0x000fe200078ee203 */
[----:B------:R-:W-:Y:S01]  /*1e80*/  USEL UR6, URZ, 0x1, !UP0 ;  /* 0x000000013f067887 */ /* 0x000fe2000c000000 */
[----:B------:R-:W-:Y:S01]  /*1e90*/  SHF.R.S32.HI R14, RZ, 0x1f, R61 ;  /* 0x0000001fff0e7819 */ /* 0x000fe2000001143d */
[----:B------:R-:W-:Y:S01]  /*1ea0*/  IMAD R0, R0, -0x40, R5 ;  /* 0xffffffc000007824 */ /* 0x000fe200078e0205 */
[----:B------:R-:W-:Y:S01]  /*1eb0*/  USHF.R.U32.HI UR4, URZ, 0x2, UR5 ;  /* 0x000000023f047899 */ /* 0x000fe20008011605 */
[----:B----4-:R-:W-:Y:S01]  /*1ec0*/  IMAD R10, R4, -0x2, R8 ;  /* 0xfffffffe040a7824 */ /* 0x010fe200078e0208 */
[----:B------:R-:W-:Y:S01]  /*1ed0*/  ISETP.GE.AND P0, PT, R7, R8, PT ;  /* 0x000000080700720c */ /* 0x000fe20003f06270 */
[----:B------:R-:W-:Y:S01]  /*1ee0*/  IMAD.SHL.U32 R8, R18, 0x2, RZ ;  /* 0x0000000212087824 */ /* 0x000fe200078e00ff */
[----:B------:R-:W-:Y:S01]  /*1ef0*/  ULOP3.LUT UR38, UR38, UR6, URZ, 0x3c, !UPT ;  /* 0x0000000626267292 */ /* 0x000fe2000f8e3c3f */
[----:B------:R-:W-:Y:S01]  /*1f00*/  IMAD R4, R14, UR8, RZ ;  /* 0x000000080e047c24 */ /* 0x000fe2000f8e02ff */
[----:B------:R-:W-:Y:S01]  /*1f10*/  ISETP.GE.OR P0, PT, R11, UR7, P0 ;  /* 0x000000070b007c0c */ /* 0x000fe20008706670 */
[----:B------:R-:W-:Y:S01]  /*1f20*/  IMAD.WIDE R12, R59, 0x80, RZ ;  /* 0x000000803b0c7825 */ /* 0x000fe200078e02ff */
[----:B------:R-:W-:Y:S01]  /*1f30*/  LOP3.LUT R8, R7, 0x6, R8, 0xf8, !PT ;  /* 0x0000000607087812 */ /* 0x000fe200078ef808 */
[----:B------:R-:W-:Y:S01]  /*1f40*/  UIMAD UR39, UR4, -0x12, UR39 ;  /* 0xffffffee042778a4 */ /* 0x000fe2000f8e0227 */
[----:B------:R-:W-:Y:S01]  /*1f50*/  IADD3 R60, -R11, UR7, R0 ;  /* 0x000000070b3c7c10 */ /* 0x000fe2000fffe100 */
[----:B------:R-:W-:Y:S01]  /*1f60*/  IMAD R15, R61, UR9, R4 ;  /* 0x000000093d0f7c24 */ /* 0x000fe2000f8e0204 */
[----:B------:R-:W-:Y:S01]  /*1f70*/  SHF.R.S32.HI R9, RZ, 0x1f, R8 ;  /* 0x0000001fff097819 */ /* 0x000fe20000011408 */
[----:B------:R-:W-:Y:S01]  /*1f80*/  @UP1 ULOP3.LUT UR38, UR38, 0x1, UR4, 0x78, !UPT ;  /* 0x0000000126261892 */ /* 0x000fe2000f8e7804 */
[----:B------:R-:W-:Y:S01]  /*1f90*/  LOP3.LUT R65, R12, R3, R6, 0xfe, !PT ;  /* 0x000000030c417212 */ /* 0x000fe200078efe06 */
[----:B------:R-:W-:-:S02]  /*1fa0*/  IMAD.IADD R64, R10, 0x1, -R7 ;  /* 0x000000010a407824 */ /* 0x000fc400078e0a07 */
[----:B------:R-:W-:-:S04]  /*1fb0*/  IMAD.WIDE.U32 R4, R61, UR8, R8 ;  /* 0x000000083d047c25 */ /* 0x000fc8000f8e0008 */
[----:B------:R-:W-:Y:S02]  /*1fc0*/  IMAD.IADD R5, R5, 0x1, R15 ;  /* 0x0000000105057824 */ /* 0x000fe400078e020f */
[----:B------:R-:W-:Y:S01]  /*1fd0*/  IMAD.MOV.U32 R59, RZ, RZ, -0x1 ;  /* 0xffffffffff3b7424 */ /* 0x000fe200078e00ff */
[----:B------:R-:W-:Y:S06]  /*1fe0*/  @P0 BRA `(.L_x_35) ;  /* 0x0000001c00140947 */ /* 0x000fec0003800000 */
[----:B------:R-:W0:Y:S01]  /*1ff0*/  LDC.64 R10, c[0x0][0x5c8] ;  /* 0x00017200ff0a7b82 */ /* 0x000e220000000a00 */
[----:B------:R-:W-:Y:S01]  /*2000*/  ULDC.64 UR4, c[0x0][0x5c0] ;  /* 0x0001700000047ab9 */ /* 0x000fe20000000a00 */
[----:B------:R-:W-:Y:S01]  /*2010*/  BSSY B0, `(.L_x_35) ;  /* 0x00001c2000007945 */ /* 0x000fe20003800000 */
[-C--:B0-----:R-:W-:Y:S02]  /*2020*/  IMAD R0, R13, R10.reuse, RZ ;  /* 0x0000000a0d007224 */ /* 0x081fe400078e02ff */
[----:B------:R-:W-:-:S04]  /*2030*/  IMAD.WIDE.U32 R4, R65, R10, R4 ;  /* 0x0000000a41047225 */ /* 0x000fc800078e0004 */
[----:B------:R-:W-:Y:S01]  /*2040*/  IMAD R3, R65, R11, R0 ;  /* 0x0000000b41037224 */ /* 0x000fe200078e0200 */
[----:B------:R-:W-:-:S03]  /*2050*/  IADD3 R6, P0, R4, UR4, RZ ;  /* 0x0000000404067c10 */ /* 0x000fc6000ff1e0ff */
[----:B------:R-:W-:Y:S01]  /*2060*/  IMAD.IADD R3, R5, 0x1, R3 ;  /* 0x0000000105037824 */ /* 0x000fe200078e0203 */
[----:B------:R-:W-:-:S04]  /*2070*/  LEA R4, P1, R10, R6, 0x3 ;  /* 0x000000060a047211 */ /* 0x000fc800078218ff */
[----:B------:R-:W-:Y:S02]  /*2080*/  IADD3.X R7, R3, UR5, RZ, P0, !PT ;  /* 0x0000000503077c10 */ /* 0x000fe400087fe4ff */
[----:B-----5:R-:W-:Y:S02]  /*2090*/  ISETP.NE.AND P0, PT, R56, RZ, PT ;  /* 0x000000ff3800720c */ /* 0x020fe40003f05270 */
[----:B------:R-:W-:-:S11]  /*20a0*/  LEA.HI.X R5, R10, R7, R11, 0x3, P1 ;  /* 0x000000070a057211 */ /* 0x000fd600008f1c0b */
[----:B------:R-:W-:Y:S05]  /*20b0*/  @!P0 BRA `(.L_x_36) ;  /* 0x00000014001c8947 */ /* 0x000fea0003800000 */
[----:B------:R-:W0:Y:S01]  /*20c0*/  LDC.64 R20, c[0x0][0x5b0] ;  /* 0x00016c00ff147b82 */ /* 0x000e220000000a00 */
[----:B------:R-:W-:Y:S01]  /*20d0*/  ULDC.64 UR4, c[0x0][0x5b8] ;  /* 0x00016e0000047ab9 */ /* 0x000fe20000000a00 */
[----:B------:R-:W-:Y:S01]  /*20e0*/  ISETP.GE.AND P1, PT, R64, 0x1, PT ;  /* 0x000000014000780c */ /* 0x000fe20003f26270 */
[----:B------:R-:W-:Y:S01]  /*20f0*/  IMAD R0, R14, UR4, RZ ;  /* 0x000000040e007c24 */ /* 0x000fe2000f8e02ff */
[----:B------:R-:W-:Y:S01]  /*2100*/  BSSY B1, `(.L_x_37) ;  /* 0x0000010000017945 */ /* 0x000fe20003800000 */
[C---:B------:R-:W-:Y:S01]  /*2110*/  IMAD.WIDE.U32 R14, R61.reuse, UR4, R8 ;  /* 0x000000043d0e7c25 */ /* 0x040fe2000f8e0008 */
[----:B------:R-:W-:Y:S02]  /*2120*/  ISETP.LT.OR P2, PT, R60, 0x1, !P1 ;  /* 0x000000013c00780c */ /* 0x000fe40004f41670 */
[----:B------:R-:W1:Y:S01]  /*2130*/  LDC.64 R62, c[0x0][0x5a8] ;  /* 0x00016a00ff3e7b82 */ /* 0x000e620000000a00 */
[----:B------:R-:W-:Y:S02]  /*2140*/  IMAD R11, R61, UR5, R0 ;  /* 0x000000053d0b7c24 */ /* 0x000fe4000f8e0200 */
[----:B------:R-:W-:-:S02]  /*2150*/  IMAD.MOV.U32 R10, RZ, RZ, R14 ;  /* 0x000000ffff0a7224 */ /* 0x000fc400078e000e */
[----:B------:R-:W-:Y:S02]  /*2160*/  IMAD.IADD R11, R15, 0x1, R11 ;  /* 0x000000010f0b7824 */ /* 0x000fe400078e020b */
[-C--:B0-----:R-:W-:Y:S01]  /*2170*/  IMAD R12, R13, R20.reuse, RZ ;  /* 0x000000140d0c7224 */ /* 0x081fe200078e02ff */
[----:B------:R-:W-:Y:S01]  /*2180*/  SHF.L.U64.HI R13, R20, 0x3, R21 ;  /* 0x00000003140d7819 */ /* 0x000fe20000010215 */
[----:B------:R-:W-:-:S04]  /*2190*/  IMAD.WIDE.U32 R8, R65, R20, R10 ;  /* 0x0000001441087225 */ /* 0x000fc800078e000a */
[----:B------:R-:W-:Y:S01]  /*21a0*/  IMAD R3, R65, R21, R12 ;  /* 0x0000001541037224 */ /* 0x000fe200078e020c */
[----:B-1----:R-:W-:Y:S01]  /*21b0*/  IADD3 R8, P0, R8, R62, RZ ;  /* 0x0000003e08087210 */ /* 0x002fe20007f1e0ff */
[----:B------:R-:W-:-:S03]  /*21c0*/  IMAD.SHL.U32 R12, R20, 0x8, RZ ;  /* 0x00000008140c7824 */ /* 0x000fc600078e00ff */
[----:B------:R-:W-:Y:S01]  /*21d0*/  IADD3.X R9, R63, R9, R3, P0, !PT ;  /* 0x000000093f097210 */ /* 0x000fe200007fe403 */
[----:B------:R-:W-:Y:S08]  /*21e0*/  @P2 BRA `(.L_x_38) ;  /* 0x0000000000042947 */ /* 0x000ff00003800000 */
[----:B--2---:R0:W5:Y:S02]  /*21f0*/  LDG.E.U8 R57, desc[UR36][R8.64] ;  /* 0x0000002408397981 */ /* 0x004164000c1e1100 */
.L_x_38:
[----:B------:R-:W-:Y:S05]  /*2200*/  BSYNC B1 ;  /* 0x0000000000017941 */ /* 0x000fea0003800000 */
.L_x_37:
[----:B-----5:R-:W-:Y:S01]  /*2210*/  LOP3.LUT R0, R57, 0xffff, RZ, 0xc0, !PT ;  /* 0x0000ffff39007812 */ /* 0x020fe200078ec0ff */
[----:B------:R-:W-:Y:S01]  /*2220*/  IMAD.WIDE.U32 R12, R65, R20, R12 ;  /* 0x00000014410c7225 */ /* 0x000fe200078e000c */
[----:B------:R-:W-:Y:S01]  /*2230*/  ISETP.GE.AND P0, PT, R64, 0x2, PT ;  /* 0x000000024000780c */ /* 0x000fe20003f06270 */
[----:B------:R-:W-:Y:S01]  /*2240*/  BSSY B1, `(.L_x_39) ;  /* 0x000000f000017945 */ /* 0x000fe20003800000 */
[----:B------:R-:W-:Y:S01]  /*2250*/  PRMT R15, R0, 0x8880, RZ ;  /* 0x00008880000f7816 */ /* 0x000fe200000000ff */
[----:B------:R-:W-:Y:S01]  /*2260*/  IMAD.IADD R0, R3, 0x1, R13 ;  /* 0x0000000103007824 */ /* 0x000fe200078e020d */
[----:B------:R-:W-:Y:S02]  /*2270*/  IADD3 R10, P3, P4, R14, R62, R12 ;  /* 0x0000003e0e0a7210 */ /* 0x000fe40007c7e00c */
[----:B------:R-:W-:Y:S01]  /*2280*/  ISETP.LT.OR P1, PT, R60, 0x9, !P1 ;  /* 0x000000093c00780c */ /* 0x000fe20004f21670 */
[----:B------:R-:W-:Y:S01]  /*2290*/  IMAD.MOV.U32 R3, RZ, RZ, R15 ;  /* 0x000000ffff037224 */ /* 0x000fe200078e000f */
[----:B------:R-:W-:-:S02]  /*22a0*/  IADD3.X R11, R11, R63, R0, P3, P4 ;  /* 0x0000003f0b0b7210 */ /* 0x000fc40001fe8400 */
[----:B------:R-:W-:Y:S01]  /*22b0*/  ISETP.LT.OR P3, PT, R60, 0x1, !P0 ;  /* 0x000000013c00780c */ /* 0x000fe20004761670 */
[----:B------:R-:W-:-:S04]  /*22c0*/  IMAD R0, R3, R56, RZ ;  /* 0x0000003803007224 */ /* 0x000fc800078e02ff */
[----:B------:R-:W-:-:S05]  /*22d0*/  @!P2 IMAD R3, R24, R23, R0 ;  /* 0x000000171803a224 */ /* 0x000fca00078e0200 */
[----:B------:R1:W-:Y:S03]  /*22e0*/  @!P2 STG.E.U8 desc[UR36][R6.64], R3 ;  /* 0x000000030600a986 */ /* 0x0003e6000c101124 */
[----:B------:R-:W-:Y:S05]  /*22f0*/  @P3 BRA `(.L_x_40) ;  /* 0x00000000000c3947 */ /* 0x000fea0003800000 */
[----:B--2---:R-:W1:Y:S02]  /*2300*/  LDG.E.U8 R57, desc[UR36][R8.64+0x1] ;  /* 0x0000012408397981 */ /* 0x004e64000c1e1100 */
[----:B-1----:R-:W-:-:S05]  /*2310*/  PRMT R3, R57, 0x8880, RZ ;  /* 0x0000888039037816 */ /* 0x002fca00000000ff */
[----:B------:R-:W-:-:S07]  /*2320*/  IMAD R0, R3, R56, RZ ;  /* 0x0000003803007224 */ /* 0x000fce00078e02ff */
.L_x_40:
[----:B------:R-:W-:Y:S05]  /*2330*/  BSYNC B1 ;  /* 0x0000000000017941 */ /* 0x000fea0003800000 */
.L_x_39:
[----:B------:R-:W-:Y:S01]  /*2340*/  @!P3 IMAD R25, R25, R23, R0 ;  /* 0x000000171919b224 */ /* 0x000fe200078e0200 */
[----:B------:R-:W-:Y:S04]  /*2350*/  BSSY B1, `(.L_x_41) ;  /* 0x0000006000017945 */ /* 0x000fe80003800000 */
[----:B------:R3:W-:Y:S01]  /*2360*/  @!P3 STG.E.U8 desc[UR36][R6.64+0x1], R25 ;  /* 0x000001190600b986 */ /* 0x0007e2000c101124 */
[----:B------:R-:W-:Y:S05]  /*2370*/  @P1 BRA `(.L_x_42) ;  /* 0x00000000000c1947 */ /* 0x000fea0003800000 */
[----:B--2---:R-:W1:Y:S02]  /*2380*/  LDG.E.U8 R57, desc[UR36][R10.64] ;  /* 0x000000240a397981 */ /* 0x004e64000c1e1100 */
[----:B-1----:R-:W-:-:S05]  /*2390*/  PRMT R3, R57, 0x8880, RZ ;  /* 0x0000888039037816 */ /* 0x002fca00000000ff */
[----:B------:R-:W-:-:S07]  /*23a0*/  IMAD R0, R3, R56, RZ ;  /* 0x0000003803007224 */ /* 0x000fce00078e02ff */
.L_x_42:
[----:B------:R-:W-:Y:S05]  /*23b0*/  BSYNC B1 ;  /* 0x0000000000017941 */ /* 0x000fea0003800000 */
.L_x_41:
[----:B------:R-:W-:Y:S01]  /*23c0*/  ISETP.LT.OR P0, PT, R60, 0x9, !P0 ;  /* 0x000000093c00780c */ /* 0x000fe20004701670 */
[----:B-1----:R-:W-:Y:S01]  /*23d0*/  @!P1 IMAD R3, R26, R23, R0 ;  /* 0x000000171a039224 */ /* 0x002fe200078e0200 */
[C---:B------:R-:W-:Y:S01]  /*23e0*/  ISETP.GE.AND P3, PT, R64.reuse, 0x9, PT ;  /* 0x000000094000780c */ /* 0x040fe20003f66270 */
[----:B------:R-:W-:Y:S01]  /*23f0*/  BSSY B1, `(.L_x_43) ;  /* 0x000000a000017945 */ /* 0x000fe20003800000 */
[----:B------:R-:W-:Y:S02]  /*2400*/  ISETP.GE.AND P2, PT, R64, 0xa, PT ;  /* 0x0000000a4000780c */ /* 0x000fe40003f46270 */
[----:B------:R1:W-:Y:S01]  /*2410*/  @!P1 STG.E.U8 desc[UR36][R4.64], R3 ;  /* 0x0000000304009986 */ /* 0x0003e2000c101124 */
[C---:B------:R-:W-:Y:S02]  /*2420*/  ISETP.LT.OR P4, PT, R60.reuse, 0x1, !P3 ;  /* 0x000000013c00780c */ /* 0x040fe40005f81670 */
[C---:B------:R-:W-:Y:S02]  /*2430*/  ISETP.LT.OR P1, PT, R60.reuse, 0x1, !P2 ;  /* 0x000000013c00780c */ /* 0x040fe40005721670 */
[----:B------:R-:W-:-:S02]  /*2440*/  ISETP.LT.OR P3, PT, R60, 0x9, !P3 ;  /* 0x000000093c00780c */ /* 0x000fc40005f61670 */
[----:B------:R-:W-:Y:S11]  /*2450*/  @P0 BRA `(.L_x_44) ;  /* 0x00000000000c0947 */ /* 0x000ff60003800000 */
[----:B--2---:R-:W1:Y:S02]  /*2460*/  LDG.E.U8 R57, desc[UR36][R10.64+0x1] ;  /* 0x000001240a397981 */ /* 0x004e64000c1e1100 */
[----:B-1----:R-:W-:-:S05]  /*2470*/  PRMT R3, R57, 0x8880, RZ ;  /* 0x0000888039037816 */ /* 0x002fca00000000ff */
[----:B------:R-:W-:-:S07]  /*2480*/  IMAD R0, R3, R56, RZ ;  /* 0x0000003803007224 */ /* 0x000fce00078e02ff */
.L_x_44:
[----:B------:R-:W-:Y:S05]  /*2490*/  BSYNC B1 ;  /* 0x0000000000017941 */ /* 0x000fea0003800000 */
.L_x_43:
[----:B------:R-:W-:Y:S01]  /*24a0*/  @!P0 IMAD R27, R27, R23, R0 ;  /* 0x000000171b1b8224 */ /* 0x000fe200078e0200 */
[----:B------:R-:W-:Y:S04]  /*24b0*/  BSSY B1, `(.L_x_45) ;  /* 0x0000006000017945 */ /* 0x000fe80003800000 */
[----:B------:R4:W-:Y:S01]  /*24c0*/  @!P0 STG.E.U8 desc[UR36][R4.64+0x1], R27 ;  /* 0x0000011b04008986 */ /* 0x0009e2000c101124 */
[----:B------:R-:W-:Y:S05]  /*24d0*/  @P4 BRA `(.L_x_46) ;  /* 0x00000000000c4947 */ /* 0x000fea0003800000 */
[----:B--2---:R-:W1:Y:S02]  /*24e0*/  LDG.E.U8 R57, desc[UR36][R8.64+0x8] ;  /* 0x0000082408397981 */ /* 0x004e64000c1e1100 */
[----:B-1----:R-:W-:-:S05]  /*24f0*/  PRMT R3, R57, 0x8880, RZ ;  /* 0x0000888039037816 */ /* 0x002fca00000000ff */
[----:B------:R-:W-:-:S07]  /*2500*/  IMAD R0, R3, R56, RZ ;  /* 0x0000003803007224 */ /* 0x000fce00078e02ff */
.L_x_46:
[----:B------:R-:W-:Y:S05]  /*2510*/  BSYNC B1 ;  /* 0x0000000000017941 */ /* 0x000fea0003800000 */
.L_x_45:
[----:B-1----:R-:W-:Y:S01]  /*2520*/  @!P4 IMAD R3, R28, R23, R0 ;  /* 0x000000171c03c224 */ /* 0x002fe200078e0200 */
[----:B------:R-:W-:Y:S04]  /*2530*/  BSSY B1, `(.L_x_47) ;  /* 0x0000006000017945 */ /* 0x000fe80003800000 */
[----:B------:R1:W-:Y:S01]  /*2540*/  @!P4 STG.E.U8 desc[UR36][R6.64+0x8], R3 ;  /* 0x000008030600c986 */ /* 0x0003e2000c101124 */
[----:B------:R-:W-:Y:S05]  /*2550*/  @P1 BRA `(.L_x_48) ;  /* 0x00000000000c1947 */ /* 0x000fea0003800000 */
[----:B--2---:R-:W1:Y:S02]  /*2560*/  LDG.E.U8 R57, desc[UR36][R8.64+0x9] ;  /* 0x0000092408397981 */ /* 0x004e64000c1e1100 */
[----:B-1----:R-:W-:-:S05]  /*2570*/  PRMT R3, R57, 0x8880, RZ ;  /* 0x0000888039037816 */ /* 0x002fca00000000ff */
[----:B------:R-:W-:-:S07]  /*2580*/  IMAD R0, R3, R56, RZ ;  /* 0x0000003803007224 */ /* 0x000fce00078e02ff */
.L_x_48:
[----:B------:R-:W-:Y:S05]  /*2590*/  BSYNC B1 ;  /* 0x0000000000017941 */ /* 0x000fea0003800000 */
.L_x_47:
[----:B------:R-:W-:Y:S01]  /*25a0*/  @!P1 IMAD R29, R29, R23, R0 ;  /* 0x000000171d1d9224 */ /* 0x000fe200078e0200 */
[----:B------:R-:W-:Y:S04]  /*25b0*/  BSSY B1, `(.L_x_49) ;  /* 0x0000006000017945 */ /* 0x000fe80003800000 */
[----:B------:R0:W-:Y:S01]  /*25c0*/  @!P1 STG.E.U8 desc[UR36][R6.64+0x9], R29 ;  /* 0x0000091d06009986 */ /* 0x0001e2000c101124 */
[----:B------:R-:W-:Y:S05]  /*25d0*/  @P3 BRA `(.L_x_50) ;  /* 0x00000000000c3947 */ /* 0x000fea0003800000 */
[----:B--2---:R-:W1:Y:S02]  /*25e0*/  LDG.E.U8 R57, desc[UR36][R10.64+0x8] ;  /* 0x000008240a397981 */ /* 0x004e64000c1e1100 */
[----:B-1----:R-:W-:-:S05]  /*25f0*/  PRMT R3, R57, 0x8880, RZ ;  /* 0x0000888039037816 */ /* 0x002fca00000000ff */
[----:B------:R-:W-:-:S07]  /*2600*/  IMAD R0, R3, R56, RZ ;  /* 0x0000003803007224 */ /* 0x000fce00078e02ff */
.L_x_50:
[----:B------:R-:W-:Y:S05]  /*2610*/  BSYNC B1 ;  /* 0x0000000000017941 */ /* 0x000fea0003800000 */
.L_x_49:
        /* <DEDUP_REMOVED lines=13> */
.L_x_52:
[----:B------:R-:W-:Y:S05]  /*26f0*/  BSYNC B1 ;  /* 0x0000000000017941 */ /* 0x000fea0003800000 */
.L_x_51:
[----:B------:R-:W-:Y:S01]  /*2700*/  @!P2 IMAD R31, R31, R23, R0 ;  /* 0x000000171f1fa224 */ /* 0x000fe200078e0200 */
[----:B------:R-:W-:Y:S04]  /*2710*/  BSSY B1, `(.L_x_53) ;  /* 0x0000006000017945 */ /* 0x000fe80003800000 */
[----:B------:R0:W-:Y:S01]  /*2720*/  @!P2 STG.E.U8 desc[UR36][R4.64+0x9], R31 ;  /* 0x0000091f0400a986 */ /* 0x0001e2000c101124 */
[----:B------:R-:W-:Y:S05]  /*2730*/  @P4 BRA `(.L_x_54) ;  /* 0x00000000000c4947 */ /* 0x000fea0003800000 */
[----:B--2---:R-:W1:Y:S02]  /*2740*/  LDG.E.U8 R57, desc[UR36][R8.64+0x10] ;  /* 0x0000102408397981 */ /* 0x004e64000c1e1100 */
[----:B-1----:R-:W-:-:S05]  /*2750*/  PRMT R3, R57, 0x8880, RZ ;  /* 0x0000888039037816 */ /* 0x002fca00000000ff */
[----:B------:R-:W-:-:S07]  /*2760*/  IMAD R0, R3, R56, RZ ;  /* 0x0000003803007224 */ /* 0x000fce00078e02ff */
.L_x_54:
[----:B------:R-:W-:Y:S05]  /*2770*/  BSYNC B1 ;  /* 0x0000000000017941 */ /* 0x000fea0003800000 */
.L_x_53:
[----:B-1----:R-:W-:Y:S01]  /*2780*/  @!P4 IMAD R3, R32, R23, R0 ;  /* 0x000000172003c224 */ /* 0x002fe200078e0200 */
[----:B------:R-:W-:Y:S04]  /*2790*/  BSSY B1, `(.L_x_55) ;  /* 0x0000006000017945 */ /* 0x000fe80003800000 */
[----:B------:R1:W-:Y:S01]  /*27a0*/  @!P4 STG.E.U8 desc[UR36][R6.64+0x10], R3 ;  /* 0x000010030600c986 */ /* 0x0003e2000c101124 */
[----:B------:R-:W-:Y:S05]  /*27b0*/  @P3 BRA `(.L_x_56) ;  /* 0x00000000000c3947 */ /* 0x000fea0003800000 */
[----:B--2---:R-:W1:Y:S02]  /*27c0*/  LDG.E.U8 R57, desc[UR36][R8.64+0x11] ;  /* 0x0000112408397981 */ /* 0x004e64000c1e1100 */
[----:B-1----:R-:W-:-:S05]  /*27d0*/  PRMT R3, R57, 0x8880, RZ ;  /* 0x0000888039037816 */ /* 0x002fca00000000ff */
[----:B------:R-:W-:-:S07]  /*27e0*/  IMAD R0, R3, R56, RZ ;  /* 0x0000003803007224 */ /* 0x000fce00078e02ff */
.L_x_56:
[----:B------:R-:W-:Y:S05]  /*27f0*/  BSYNC B1 ;  /* 0x0000000000017941 */ /* 0x000fea0003800000 */
.L_x_55:
[----:B------:R-:W-:Y:S01]  /*2800*/  @!P3 IMAD R33, R33, R23, R0 ;  /* 0x000000172121b224 */ /* 0x000fe200078e0200 */
[----:B------:R-:W-:Y:S04]  /*2810*/  BSSY B1, `(.L_x_57) ;  /* 0x0000006000017945 */ /* 0x000fe80003800000 */
[----:B------:R0:W-:Y:S01]  /*2820*/  @!P3 STG.E.U8 desc[UR36][R6.64+0x11], R33 ;  /* 0x000011210600b986 */ /* 0x0001e2000c101124 */
[----:B------:R-:W-:Y:S05]  /*2830*/  @P1 BRA `(.L_x_58) ;  /* 0x00000000000c1947 */ /* 0x000fea0003800000 */
[----:B--2---:R-:W1:Y:S02]  /*2840*/  LDG.E.U8 R57, desc[UR36][R10.64+0x10] ;  /* 0x000010240a397981 */ /* 0x004e64000c1e1100 */
[----:B-1----:R-:W-:-:S05]  /*2850*/  PRMT R3, R57, 0x8880, RZ ;  /* 0x0000888039037816 */ /* 0x002fca00000000ff */
[----:B------:R-:W-:-:S07]  /*2860*/  IMAD R0, R3, R56, RZ ;  /* 0x0000003803007224 */ /* 0x000fce00078e02ff */
.L_x_58:
[----:B------:R-:W-:Y:S05]  /*2870*/  BSYNC B1 ;  /* 0x0000000000017941 */ /* 0x000fea0003800000 */
.L_x_57:
        /* <DEDUP_REMOVED lines=13> */
.L_x_60:
[----:B------:R-:W-:Y:S05]  /*2950*/  BSYNC B1 ;  /* 0x0000000000017941 */ /* 0x000fea0003800000 */
.L_x_59:
[----:B------:R-:W-:Y:S01]  /*2960*/  @!P0 IMAD R35, R35, R23, R0 ;  /* 0x0000001723238224 */ /* 0x000fe200078e0200 */
[----:B------:R-:W-:Y:S04]  /*2970*/  BSSY B1, `(.L_x_61) ;  /* 0x0000006000017945 */ /* 0x000fe80003800000 */
[----:B------:R0:W-:Y:S01]  /*2980*/  @!P0 STG.E.U8 desc[UR36][R4.64+0x11], R35 ;  /* 0x0000112304008986 */ /* 0x0001e2000c101124 */
[----:B------:R-:W-:Y:S05]  /*2990*/  @P4 BRA `(.L_x_62) ;  /* 0x00000000000c4947 */ /* 0x000fea0003800000 */
[----:B--2---:R-:W1:Y:S02]  /*29a0*/  LDG.E.U8 R57, desc[UR36][R8.64+0x18] ;  /* 0x0000182408397981 */ /* 0x004e64000c1e1100 */
[----:B-1----:R-:W-:-:S05]  /*29b0*/  PRMT R3, R57, 0x8880, RZ ;  /* 0x0000888039037816 */ /* 0x002fca00000000ff */
[----:B------:R-:W-:-:S07]  /*29c0*/  IMAD R0, R3, R56, RZ ;  /* 0x0000003803007224 */ /* 0x000fce00078e02ff */
.L_x_62:
[----:B------:R-:W-:Y:S05]  /*29d0*/  BSYNC B1 ;  /* 0x0000000000017941 */ /* 0x000fea0003800000 */
.L_x_61:
[----:B-1----:R-:W-:Y:S01]  /*29e0*/  @!P4 IMAD R3, R36, R23, R0 ;  /* 0x000000172403c224 */ /* 0x002fe200078e0200 */
[----:B------:R-:W-:Y:S04]  /*29f0*/  BSSY B1, `(.L_x_63) ;  /* 0x0000006000017945 */ /* 0x000fe80003800000 */
[----:B------:R1:W-:Y:S01]  /*2a00*/  @!P4 STG.E.U8 desc[UR36][R6.64+0x18], R3 ;  /* 0x000018030600c986 */ /* 0x0003e2000c101124 */
[----:B------:R-:W-:Y:S05]  /*2a10*/  @P1 BRA `(.L_x_64) ;  /* 0x00000000000c1947 */ /* 0x000fea0003800000 */
[----:B--2---:R-:W1:Y:S02]  /*2a20*/  LDG.E.U8 R57, desc[UR36][R8.64+0x19] ;  /* 0x0000192408397981 */ /* 0x004e64000c1e1100 */
[----:B-1----:R-:W-:-:S05]  /*2a30*/  PRMT R3, R57, 0x8880, RZ ;  /* 0x0000888039037816 */ /* 0x002fca00000000ff */
[----:B------:R-:W-:-:S07]  /*2a40*/  IMAD R0, R3, R56, RZ ;  /* 0x0000003803007224 */ /* 0x000fce00078e02ff */
.L_x_64:
[----:B------:R-:W-:Y:S05]  /*2a50*/  BSYNC B1 ;  /* 0x0000000000017941 */ /* 0x000fea0003800000 */
.L_x_63:
[----:B------:R-:W-:Y:S01]  /*2a60*/  @!P1 IMAD R37, R37, R23, R0 ;  /* 0x0000001725259224 */ /* 0x000fe200078e0200 */
[----:B------:R-:W-:Y:S04]  /*2a70*/  BSSY B1, `(.L_x_65) ;  /* 0x0000006000017945 */ /* 0x000fe80003800000 */
[----:B------:R0:W-:Y:S01]  /*2a80*/  @!P1 STG.E.U8 desc[UR36][R6.64+0x19], R37 ;  /* 0x0000192506009986 */ /* 0x0001e2000c101124 */
[----:B------:R-:W-:Y:S05]  /*2a90*/  @P3 BRA `(.L_x_66) ;  /* 0x00000000000c3947 */ /* 0x000fea0003800000 */
[----:B--2---:R-:W1:Y:S02]  /*2aa0*/  LDG.E.U8 R57, desc[UR36][R10.64+0x18] ;  /* 0x000018240a397981 */ /* 0x004e64000c1e1100 */
[----:B-1----:R-:W-:-:S05]  /*2ab0*/  PRMT R3, R57, 0x8880, RZ ;  /* 0x0000888039037816 */ /* 0x002fca00000000ff */
[----:B------:R-:W-:-:S07]  /*2ac0*/  IMAD R0, R3, R56, RZ ;  /* 0x0000003803007224 */ /* 0x000fce00078e02ff */
.L_x_66:
[----:B------:R-:W-:Y:S05]  /*2ad0*/  BSYNC B1 ;  /* 0x0000000000017941 */ /* 0x000fea0003800000 */
.L_x_65:
        /* <DEDUP_REMOVED lines=13> */
.L_x_68:
[----:B------:R-:W-:Y:S05]  /*2bb0*/  BSYNC B1 ;  /* 0x0000000000017941 */ /* 0x000fea0003800000 */
.L_x_67:
[----:B------:R-:W-:Y:S01]  /*2bc0*/  @!P2 IMAD R39, R39, R23, R0 ;  /* 0x000000172727a224 */ /* 0x000fe200078e0200 */
[----:B------:R-:W-:Y:S04]  /*2bd0*/  BSSY B1, `(.L_x_69) ;  /* 0x0000006000017945 */ /* 0x000fe80003800000 */
[----:B------:R0:W-:Y:S01]  /*2be0*/  @!P2 STG.E.U8 desc[UR36][R4.64+0x19], R39 ;  /* 0x000019270400a986 */ /* 0x0001e2000c101124 */
[----:B------:R-:W-:Y:S05]  /*2bf0*/  @P4 BRA `(.L_x_70) ;  /* 0x00000000000c4947 */ /* 0x000fea0003800000 */
[----:B--2---:R-:W1:Y:S02]  /*2c00*/  LDG.E.U8 R57, desc[UR36][R8.64+0x20] ;  /* 0x0000202408397981 */ /* 0x004e64000c1e1100 */
[----:B-1----:R-:W-:-:S05]  /*2c10*/  PRMT R3, R57, 0x8880, RZ ;  /* 0x0000888039037816 */ /* 0x002fca00000000ff */
[----:B------:R-:W-:-:S07]  /*2c20*/  IMAD R0, R3, R56, RZ ;  /* 0x0000003803007224 */ /* 0x000fce00078e02ff */
.L_x_70:
[----:B------:R-:W-:Y:S05]  /*2c30*/  BSYNC B1 ;  /* 0x0000000000017941 */ /* 0x000fea0003800000 */
.L_x_69:
[----:B-1----:R-:W-:Y:S01]  /*2c40*/  @!P4 IMAD R3, R40, R23, R0 ;  /* 0x000000172803c224 */ /* 0x002fe200078e0200 */
[----:B------:R-:W-:Y:S04]  /*2c50*/  BSSY B1, `(.L_x_71) ;  /* 0x0000006000017945 */ /* 0x000fe80003800000 */
[----:B------:R1:W-:Y:S01]  /*2c60*/  @!P4 STG.E.U8 desc[UR36][R6.64+0x20], R3 ;  /* 0x000020030600c986 */ /* 0x0003e2000c101124 */
[----:B------:R-:W-:Y:S05]  /*2c70*/  @P3 BRA `(.L_x_72) ;  /* 0x00000000000c3947 */ /* 0x000fea0003800000 */
[----:B--2---:R-:W1:Y:S02]  /*2c80*/  LDG.E.U8 R57, desc[UR36][R8.64+0x21] ;  /* 0x0000212408397981 */ /* 0x004e64000c1e1100 */
[----:B-1----:R-:W-:-:S05]  /*2c90*/  PRMT R3, R57, 0x8880, RZ ;  /* 0x0000888039037816 */ /* 0x002fca00000000ff */
[----:B------:R-:W-:-:S07]  /*2ca0*/  IMAD R0, R3, R56, RZ ;  /* 0x0000003803007224 */ /* 0x000fce00078e02ff */
.L_x_72:
[----:B------:R-:W-:Y:S05]  /*2cb0*/  BSYNC B1 ;  /* 0x0000000000017941 */ /* 0x000fea0003800000 */
.L_x_71:
[----:B------:R-:W-:Y:S01]  /*2cc0*/  @!P3 IMAD R41, R41, R23, R0 ;  /* 0x000000172929b224 */ /* 0x000fe200078e0200 */
[----:B------:R-:W-:Y:S04]  /*2cd0*/  BSSY B1, `(.L_x_73) ;  /* 0x0000006000017945 */ /* 0x000fe80003800000 */
[----:B------:R0:W-:Y:S01]  /*2ce0*/  @!P3 STG.E.U8 desc[UR36][R6.64+0x21], R41 ;  /* 0x000021290600b986 */ /* 0x0001e2000c101124 */
[----:B------:R-:W-:Y:S05]  /*2cf0*/  @P1 BRA `(.L_x_74) ;  /* 0x00000000000c1947 */ /* 0x000fea0003800000 */
[----:B--2---:R-:W1:Y:S02]  /*2d00*/  LDG.E.U8 R57, desc[UR36][R10.64+0x20] ;  /* 0x000020240a397981 */ /* 0x004e64000c1e1100 */
[----:B-1----:R-:W-:-:S05]  /*2d10*/  PRMT R3, R57, 0x8880, RZ ;  /* 0x0000888039037816 */ /* 0x002fca00000000ff */
[----:B------:R-:W-:-:S07]  /*2d20*/  IMAD R0, R3, R56, RZ ;  /* 0x0000003803007224 */ /* 0x000fce00078e02ff */
.L_x_74:
[----:B------:R-:W-:Y:S05]  /*2d30*/  BSYNC B1 ;  /* 0x0000000000017941 */ /* 0x000fea0003800000 */
.L_x_73:
        /* <DEDUP_REMOVED lines=13> */
.L_x_76:
[----:B------:R-:W-:Y:S05]  /*2e10*/  BSYNC B1 ;  /* 0x0000000000017941 */ /* 0x000fea0003800000 */
.L_x_75:
[----:B------:R-:W-:Y:S01]  /*2e20*/  @!P0 IMAD R43, R43, R23, R0 ;  /* 0x000000172b2b8224 */ /* 0x000fe200078e0200 */
[----:B------:R-:W-:Y:S04]  /*2e30*/  BSSY B1, `(.L_x_77) ;  /* 0x0000006000017945 */ /* 0x000fe80003800000 */
[----:B------:R0:W-:Y:S01]  /*2e40*/  @!P0 STG.E.U8 desc[UR36][R4.64+0x21], R43 ;  /* 0x0000212b04008986 */ /* 0x0001e2000c101124 */
[----:B------:R-:W-:Y:S05]  /*2e50*/  @P4 BRA `(.L_x_78) ;  /* 0x00000000000c4947 */ /* 0x000fea0003800000 */
[----:B--2---:R-:W1:Y:S02]  /*2e60*/  LDG.E.U8 R57, desc[UR36][R8.64+0x28] ;  /* 0x0000282408397981 */ /* 0x004e64000c1e1100 */
[----:B-1----:R-:W-:-:S05]  /*2e70*/  PRMT R3, R57, 0x8880, RZ ;  /* 0x0000888039037816 */ /* 0x002fca00000000ff */
[----:B------:R-:W-:-:S07]  /*2e80*/  IMAD R0, R3, R56, RZ ;  /* 0x0000003803007224 */ /* 0x000fce00078e02ff */
.L_x_78:
[----:B------:R-:W-:Y:S05]  /*2e90*/  BSYNC B1 ;  /* 0x0000000000017941 */ /* 0x000fea0003800000 */
.L_x_77:
[----:B-1----:R-:W-:Y:S01]  /*2ea0*/  @!P4 IMAD R3, R44, R23, R0 ;  /* 0x000000172c03c224 */ /* 0x002fe200078e0200 */
[----:B------:R-:W-:Y:S04]  /*2eb0*/  BSSY B1, `(.L_x_79) ;  /* 0x0000006000017945 */ /* 0x000fe80003800000 */
[----:B------:R1:W-:Y:S01]  /*2ec0*/  @!P4 STG.E.U8 desc[UR36][R6.64+0x28], R3 ;  /* 0x000028030600c986 */ /* 0x0003e2000c101124 */
[----:B------:R-:W-:Y:S05]  /*2ed0*/  @P1 BRA `(.L_x_80) ;  /* 0x00000000000c1947 */ /* 0x000fea0003800000 */
[----:B--2---:R-:W1:Y:S02]  /*2ee0*/  LDG.E.U8 R57, desc[UR36][R8.64+0x29] ;  /* 0x0000292408397981 */ /* 0x004e64000c1e1100 */
[----:B-1----:R-:W-:-:S05]  /*2ef0*/  PRMT R3, R57, 0x8880, RZ ;  /* 0x0000888039037816 */ /* 0x002fca00000000ff */
[----:B------:R-:W-:-:S07]  /*2f00*/  IMAD R0, R3, R56, RZ ;  /* 0x0000003803007224 */ /* 0x000fce00078e02ff */
.L_x_80:
[----:B------:R-:W-:Y:S05]  /*2f10*/  BSYNC B1 ;  /* 0x0000000000017941 */ /* 0x000fea0003800000 */
.L_x_79:
[----:B------:R-:W-:Y:S01]  /*2f20*/  @!P1 IMAD R45, R45, R23, R0 ;  /* 0x000000172d2d9224 */ /* 0x000fe200078e0200 */
[----:B------:R-:W-:Y:S04]  /*2f30*/  BSSY B1, `(.L_x_81) ;  /* 0x0000006000017945 */ /* 0x000fe80003800000 */
[----:B------:R0:W-:Y:S01]  /*2f40*/  @!P1 STG.E.U8 desc[UR36][R6.64+0x29], R45 ;  /* 0x0000292d06009986 */ /* 0x0001e2000c101124 */
[----:B------:R-:W-:Y:S05]  /*2f50*/  @P3 BRA `(.L_x_82) ;  /* 0x00000000000c3947 */ /* 0x000fea0003800000 */
[----:B--2---:R-:W1:Y:S02]  /*2f60*/  LDG.E.U8 R57, desc[UR36][R10.64+0x28] ;  /* 0x000028240a397981 */ /* 0x004e64000c1e1100 */
[----:B-1----:R-:W-:-:S05]  /*2f70*/  PRMT R3, R57, 0x8880, RZ ;  /* 0x0000888039037816 */ /* 0x002fca00000000ff */
[----:B------:R-:W-:-:S07]  /*2f80*/  IMAD R0, R3, R56, RZ ;  /* 0x0000003803007224 */ /* 0x000fce00078e02ff */
.L_x_82:
[----:B------:R-:W-:Y:S05]  /*2f90*/  BSYNC B1 ;  /* 0x0000000000017941 */ /* 0x000fea0003800000 */
.L_x_81:
        /* <DEDUP_REMOVED lines=13> */
.L_x_84:
[----:B------:R-:W-:Y:S05]  /*3070*/  BSYNC B1 ;  /* 0x0000000000017941 */ /* 0x000fea0003800000 */
.L_x_83:
[----:B------:R-:W-:Y:S01]  /*3080*/  @!P2 IMAD R47, R47, R23, R0 ;  /* 0x000000172f2fa224 */ /* 0x000fe200078e0200 */
[----:B------:R-:W-:Y:S04]  /*3090*/  BSSY B1, `(.L_x_85) ;  /* 0x0000006000017945 */ /* 0x000fe80003800000 */
[----:B------:R0:W-:Y:S01]  /*30a0*/  @!P2 STG.E.U8 desc[UR36][R4.64+0x29], R47 ;  /* 0x0000292f0400a986 */ /* 0x0001e2000c101124 */
[----:B------:R-:W-:Y:S05]  /*30b0*/  @P4 BRA `(.L_x_86) ;  /* 0x00000000000c4947 */ /* 0x000fea0003800000 */
[----:B--2---:R-:W1:Y:S02]  /*30c0*/  LDG.E.U8 R57, desc[UR36][R8.64+0x30] ;  /* 0x0000302408397981 */ /* 0x004e64000c1e1100 */
[----:B-1----:R-:W-:-:S05]  /*30d0*/  PRMT R3, R57, 0x8880, RZ ;  /* 0x0000888039037816 */ /* 0x002fca00000000ff */
[----:B------:R-:W-:-:S07]  /*30e0*/  IMAD R0, R3, R56, RZ ;  /* 0x0000003803007224 */ /* 0x000fce00078e02ff */
.L_x_86:
[----:B------:R-:W-:Y:S05]  /*30f0*/  BSYNC B1 ;  /* 0x0000000000017941 */ /* 0x000fea0003800000 */
.L_x_85:
[----:B-1----:R-:W-:Y:S01]  /*3100*/  @!P4 IMAD R3, R48, R23, R0 ;  /* 0x000000173003c224 */ /* 0x002fe200078e0200 */
[----:B------:R-:W-:Y:S04]  /*3110*/  BSSY B1, `(.L_x_87) ;  /* 0x0000006000017945 */ /* 0x000fe80003800000 */
[----:B------:R1:W-:Y:S01]  /*3120*/  @!P4 STG.E.U8 desc[UR36][R6.64+0x30], R3 ;  /* 0x000030030600c986 */ /* 0x0003e2000c101124 */
[----:B------:R-:W-:Y:S05]  /*3130*/  @P3 BRA `(.L_x_88) ;  /* 0x00000000000c3947 */ /* 0x000fea0003800000 */
[----:B--2---:R-:W1:Y:S02]  /*3140*/  LDG.E.U8 R57, desc[UR36][R8.64+0x31] ;  /* 0x0000312408397981 */ /* 0x004e64000c1e1100 */
[----:B-1----:R-:W-:-:S05]  /*3150*/  PRMT R3, R57, 0x8880, RZ ;  /* 0x0000888039037816 */ /* 0x002fca00000000ff */
[----:B------:R-:W-:-:S07]  /*3160*/  IMAD R0, R3, R56, RZ ;  /* 0x0000003803007224 */ /* 0x000fce00078e02ff */
.L_x_88:
[----:B------:R-:W-:Y:S05]  /*3170*/  BSYNC B1 ;  /* 0x0000000000017941 */ /* 0x000fea0003800000 */
.L_x_87:
[----:B------:R-:W-:Y:S01]  /*3180*/  @!P3 IMAD R49, R49, R23, R0 ;  /* 0x000000173131b224 */ /* 0x000fe200078e0200 */
[----:B------:R-:W-:Y:S04]  /*3190*/  BSSY B1, `(.L_x_89) ;  /* 0x0000006000017945 */ /* 0x000fe80003800000 */
[----:B------:R0:W-:Y:S01]  /*31a0*/  @!P3 STG.E.U8 desc[UR36][R6.64+0x31], R49 ;  /* 0x000031310600b986 */ /* 0x0001e2000c101124 */
[----:B------:R-:W-:Y:S05]  /*31b0*/  @P1 BRA `(.L_x_90) ;  /* 0x00000000000c1947 */ /* 0x000fea0003800000 */
[----:B--2---:R-:W1:Y:S02]  /*31c0*/  LDG.E.U8 R57, desc[UR36][R10.64+0x30] ;  /* 0x000030240a397981 */ /* 0x004e64000c1e1100 */
[----:B-1----:R-:W-:-:S05]  /*31d0*/  PRMT R3, R57, 0x8880, RZ ;  /* 0x0000888039037816 */ /* 0x002fca00000000ff */
[----:B------:R-:W-:-:S07]  /*31e0*/  IMAD R0, R3, R56, RZ ;  /* 0x0000003803007224 */ /* 0x000fce00078e02ff */
.L_x_90:
[----:B------:R-:W-:Y:S05]  /*31f0*/  BSYNC B1 ;  /* 0x0000000000017941 */ /* 0x000fea0003800000 */
.L_x_89:
        /* <DEDUP_REMOVED lines=13> */
.L_x_92:
[----:B------:R-:W-:Y:S05]  /*32d0*/  BSYNC B1 ;  /* 0x0000000000017941 */ /* 0x000fea0003800000 */
.L_x_91:
[----:B------:R-:W-:Y:S01]  /*32e0*/  @!P0 IMAD R51, R51, R23, R0 ;  /* 0x0000001733338224 */ /* 0x000fe200078e0200 */
[----:B------:R-:W-:Y:S04]  /*32f0*/  BSSY B1, `(.L_x_93) ;  /* 0x0000006000017945 */ /* 0x000fe80003800000 */
[----:B------:R0:W-:Y:S01]  /*3300*/  @!P0 STG.E.U8 desc[UR36][R4.64+0x31], R51 ;  /* 0x0000313304008986 */ /* 0x0001e2000c101124 */
[----:B------:R-:W-:Y:S05]  /*3310*/  @P4 BRA `(.L_x_94) ;  /* 0x00000000000c4947 */ /* 0x000fea0003800000 */
[----:B--2---:R-:W1:Y:S02]  /*3320*/  LDG.E.U8 R57, desc[UR36][R8.64+0x38] ;  /* 0x0000382408397981 */ /* 0x004e64000c1e1100 */
[----:B-1----:R-:W-:-:S05]  /*3330*/  PRMT R3, R57, 0x8880, RZ ;  /* 0x0000888039037816 */ /* 0x002fca00000000ff */
[----:B------:R-:W-:-:S07]  /*3340*/  IMAD R0, R3, R56, RZ ;  /* 0x0000003803007224 */ /* 0x000fce00078e02ff */
.L_x_94:
[----:B------:R-:W-:Y:S05]  /*3350*/  BSYNC B1 ;  /* 0x0000000000017941 */ /* 0x000fea0003800000 */
.L_x_93:
[----:B-1----:R-:W-:Y:S01]  /*3360*/  @!P4 IMAD R3, R52, R23, R0 ;  /* 0x000000173403c224 */ /* 0x002fe200078e0200 */
[----:B------:R-:W-:Y:S04]  /*3370*/  BSSY B1, `(.L_x_95) ;  /* 0x0000006000017945 */ /* 0x000fe80003800000 */
[----:B------:R1:W-:Y:S01]  /*3380*/  @!P4 STG.E.U8 desc[UR36][R6.64+0x38], R3 ;  /* 0x000038030600c986 */ /* 0x0003e2000c101124 */
[----:B------:R-:W-:Y:S05]  /*3390*/  @P1 BRA `(.L_x_96) ;  /* 0x00000000000c1947 */ /* 0x000fea0003800000 */
[----:B--2---:R-:W1:Y:S02]  /*33a0*/  LDG.E.U8 R57, desc[UR36][R8.64+0x39] ;  /* 0x0000392408397981 */ /* 0x004e64000c1e1100 */
[----:B-1----:R-:W-:-:S05]  /*33b0*/  PRMT R3, R57, 0x8880, RZ ;  /* 0x0000888039037816 */ /* 0x002fca00000000ff */
[----:B------:R-:W-:-:S07]  /*33c0*/  IMAD R0, R3, R56, RZ ;  /* 0x0000003803007224 */ /* 0x000fce00078e02ff */
.L_x_96:
[----:B------:R-:W-:Y:S05]  /*33d0*/  BSYNC B1 ;  /* 0x0000000000017941 */ /* 0x000fea0003800000 */
.L_x_95:
[----:B------:R-:W-:Y:S01]  /*33e0*/  @!P1 IMAD R53, R53, R23, R0 ;  /* 0x0000001735359224 */ /* 0x000fe200078e0200 */
[----:B------:R-:W-:Y:S04]  /*33f0*/  BSSY B1, `(.L_x_97) ;  /* 0x0000006000017945 */ /* 0x000fe80003800000 */
[----:B------:R0:W-:Y:S01]  /*3400*/  @!P1 STG.E.U8 desc[UR36][R6.64+0x39], R53 ;  /* 0x0000393506009986 */ /* 0x0001e2000c101124 */
[----:B------:R-:W-:Y:S05]  /*3410*/  @P3 BRA `(.L_x_98) ;  /* 0x00000000000c3947 */ /* 0x000fea0003800000 */
[----:B--2---:R-:W1:Y:S02]  /*3420*/  LDG.E.U8 R57, desc[UR36][R10.64+0x38] ;  /* 0x000038240a397981 */ /* 0x004e64000c1e1100 */
[----:B-1----:R-:W-:-:S05]  /*3430*/  PRMT R3, R57, 0x8880, RZ ;  /* 0x0000888039037816 */ /* 0x002fca00000000ff */
[----:B------:R-:W-:-:S07]  /*3440*/  IMAD R0, R3, R56, RZ ;  /* 0x0000003803007224 */ /* 0x000fce00078e02ff */
.L_x_98:
[----:B------:R-:W-:Y:S05]  /*3450*/  BSYNC B1 ;  /* 0x0000000000017941 */ /* 0x000fea0003800000 */
.L_x_97:
[----:B-1----:R-:W-:Y:S01]  /*3460*/  @!P3 IMAD R3, R54, R23, R0 ;  /* 0x000000173603b224 */ /* 0x002fe200078e0200 */
[----:B------:R-:W-:Y:S01]  /*3470*/  ISETP.LT.OR P2, PT, R60, 0x9, !P2 ;  /* 0x000000093c00780c */ /* 0x000fe20005741670 */
[----:B------:R-:W-:Y:S03]  /*3480*/  BSSY B1, `(.L_x_99) ;  /* 0x0000006000017945 */ /* 0x000fe60003800000 */
[----:B------:R1:W-:Y:S09]  /*3490*/  @!P3 STG.E.U8 desc[UR36][R4.64+0x38], R3 ;  /* 0x000038030400b986 */ /* 0x0003f2000c101124 */
[----:B------:R-:W-:Y:S05]  /*34a0*/  @P2 BRA `(.L_x_100) ;  /* 0x00000000000c2947 */ /* 0x000fea0003800000 */
[----:B--2---:R-:W1:Y:S02]  /*34b0*/  LDG.E.U8 R57, desc[UR36][R10.64+0x39] ;  /* 0x000039240a397981 */ /* 0x004e64000c1e1100 */
[----:B-1----:R-:W-:-:S05]  /*34c0*/  PRMT R3, R57, 0x8880, RZ ;  /* 0x0000888039037816 */ /* 0x002fca00000000ff */
[----:B------:R-:W-:-:S07]  /*34d0*/  IMAD R0, R3, R56, RZ ;  /* 0x0000003803007224 */ /* 0x000fce00078e02ff */
.L_x_100:
[----:B------:R-:W-:Y:S05]  /*34e0*/  BSYNC B1 ;  /* 0x0000000000017941 */ /* 0x000fea0003800000 */
.L_x_99:
[----:B------:R-:W-:Y:S01]  /*34f0*/  IMAD R55, R55, R23, R0 ;  /* 0x0000001737377224 */ /* 0x000fe200078e0200 */
[----:B------:R-:W-:Y:S06]  /*3500*/  @P2 BRA `(.L_x_101) ;  /* 0x0000000400c82947 */ /* 0x000fec0003800000 */
[----:B------:R0:W-:Y:S01]  /*3510*/  STG.E.U8 desc[UR36][R4.64+0x39], R55 ;  /* 0x0000393704007986 */ /* 0x0001e2000c101124 */
[----:B------:R-:W-:Y:S05]  /*3520*/  BRA `(.L_x_101) ;  /* 0x0000000400c07947 */ /* 0x000fea0003800000 */
.L_x_36:
[C---:B------:R-:W-:Y:S02]  /*3530*/  ISETP.GE.AND P0, PT, R64.reuse, 0x2, PT ;  /* 0x000000024000780c */ /* 0x040fe40003f06270 */
[----:B------:R-:W-:Y:S02]  /*3540*/  ISETP.GE.AND P2, PT, R64, 0x1, PT ;  /* 0x000000014000780c */ /* 0x000fe40003f46270 */
[C---:B------:R-:W-:Y:S02]  /*3550*/  ISETP.LT.OR P3, PT, R60.reuse, 0x1, !P0 ;  /* 0x000000013c00780c */ /* 0x040fe40004761670 */
[C---:B------:R-:W-:Y:S02]  /*3560*/  ISETP.LT.OR P1, PT, R60.reuse, 0x1, !P2 ;  /* 0x000000013c00780c */ /* 0x040fe40005721670 */
[C---:B------:R-:W-:Y:S02]  /*3570*/  ISETP.LT.OR P2, PT, R60.reuse, 0x9, !P2 ;  /* 0x000000093c00780c */ /* 0x040fe40005741670 */
[----:B------:R-:W-:-:S07]  /*3580*/  ISETP.LT.OR P0, PT, R60, 0x9, !P0 ;  /* 0x000000093c00780c */ /* 0x000fce0004701670 */
[-C--:B------:R-:W-:Y:S02]  /*3590*/  @!P3 IMAD R25, R25, R23.reuse, RZ ;  /* 0x000000171919b224 */ /* 0x080fe400078e02ff */
[-C--:B------:R-:W-:Y:S02]  /*35a0*/  @!P1 IMAD R3, R24, R23.reuse, RZ ;  /* 0x0000001718039224 */ /* 0x080fe400078e02ff */
[-C--:B------:R-:W-:Y:S01]  /*35b0*/  @!P2 IMAD R9, R26, R23.reuse, RZ ;  /* 0x000000171a09a224 */ /* 0x080fe200078e02ff */
[----:B------:R-:W-:Y:S01]  /*35c0*/  @!P3 STG.E.U8 desc[UR36][R6.64+0x1], R25 ;  /* 0x000001190600b986 */ /* 0x000fe2000c101124 */
[C---:B------:R-:W-:Y:S01]  /*35d0*/  ISETP.GE.AND P3, PT, R64.reuse, 0x9, PT ;  /* 0x000000094000780c */ /* 0x040fe20003f66270 */
[----:B------:R-:W-:Y:S02]  /*35e0*/  @!P0 IMAD R27, R27, R23, RZ ;  /* 0x000000171b1b8224 */ /* 0x000fe400078e02ff */
[----:B------:R0:W-:Y:S01]  /*35f0*/  @!P1 STG.E.U8 desc[UR36][R6.64], R3 ;  /* 0x0000000306009986 */ /* 0x0001e2000c101124 */
[----:B------:R-:W-:-:S03]  /*3600*/  ISETP.GE.AND P1, PT, R64, 0xa, PT ;  /* 0x0000000a4000780c */ /* 0x000fc60003f26270 */
[----:B------:R1:W-:Y:S01]  /*3610*/  @!P2 STG.E.U8 desc[UR36][R4.64], R9 ;  /* 0x000000090400a986 */ /* 0x0003e2000c101124 */
[C---:B------:R-:W-:Y:S02]  /*3620*/  ISETP.LT.OR P2, PT, R60.reuse, 0x1, !P3 ;  /* 0x000000013c00780c */ /* 0x040fe40005f41670 */
[C---:B------:R-:W-:Y:S01]  /*3630*/  ISETP.LT.OR P4, PT, R60.reuse, 0x1, !P1 ;  /* 0x000000013c00780c */ /* 0x040fe20004f81670 */
[----:B------:R-:W-:Y:S01]  /*3640*/  @!P0 STG.E.U8 desc[UR36][R4.64+0x1], R27 ;  /* 0x0000011b04008986 */ /* 0x000fe2000c101124 */
[----:B------:R-:W-:Y:S02]  /*3650*/  ISETP.LT.OR P3, PT, R60, 0x9, !P3 ;  /* 0x000000093c00780c */ /* 0x000fe40005f61670 */
[----:B------:R-:W-:Y:S02]  /*3660*/  ISETP.GE.AND P0, PT, R64, 0x12, PT ;  /* 0x000000124000780c */ /* 0x000fe40003f06270 */
[----:B------:R-:W-:-:S05]  /*3670*/  ISETP.LT.OR P1, PT, R60, 0x9, !P1 ;  /* 0x000000093c00780c */ /* 0x000fca0004f21670 */
[-C--:B------:R-:W-:Y:S02]  /*3680*/  @!P2 IMAD R11, R28, R23.reuse, RZ ;  /* 0x000000171c0ba224 */ /* 0x080fe400078e02ff */
[-C--:B------:R-:W-:Y:S02]  /*3690*/  @!P4 IMAD R29, R29, R23.reuse, RZ ;  /* 0x000000171d1dc224 */ /* 0x080fe400078e02ff */
[-C--:B0-----:R-:W-:Y:S01]  /*36a0*/  @!P3 IMAD R3, R30, R23.reuse, RZ ;  /* 0x000000171e03b224 */ /* 0x081fe200078e02ff */
[----:B------:R0:W-:Y:S01]  /*36b0*/  @!P2 STG.E.U8 desc[UR36][R6.64+0x8], R11 ;  /* 0x0000080b0600a986 */ /* 0x0001e2000c101124 */
[----:B------:R-:W-:Y:S02]  /*36c0*/  ISETP.GE.AND P2, PT, R64, 0x11, PT ;  /* 0x000000114000780c */ /* 0x000fe40003f46270 */
[----:B------:R-:W-:Y:S01]  /*36d0*/  @!P1 IMAD R31, R31, R23, RZ ;  /* 0x000000171f1f9224 */ /* 0x000fe200078e02ff */
[----:B------:R-:W-:Y:S01]  /*36e0*/  @!P4 STG.E.U8 desc[UR36][R6.64+0x9], R29 ;  /* 0x0000091d0600c986 */ /* 0x000fe2000c101124 */
[----:B------:R-:W-:-:S02]  /*36f0*/  ISETP.LT.OR P4, PT, R60, 0x1, !P0 ;  /* 0x000000013c00780c */ /* 0x000fc40004781670 */
[C---:B------:R-:W-:Y:S01]  /*3700*/  ISETP.LT.OR P0, PT, R60.reuse, 0x9, !P0 ;  /* 0x000000093c00780c */ /* 0x040fe20004701670 */
[----:B------:R3:W-:Y:S01]  /*3710*/  @!P3 STG.E.U8 desc[UR36][R4.64+0x8], R3 ;  /* 0x000008030400b986 */ /* 0x0007e2000c101124 */
[C---:B------:R-:W-:Y:S02]  /*3720*/  ISETP.LT.OR P3, PT, R60.reuse, 0x1, !P2 ;  /* 0x000000013c00780c */ /* 0x040fe40005761670 */
[----:B------:R-:W-:Y:S01]  /*3730*/  ISETP.LT.OR P2, PT, R60, 0x9, !P2 ;  /* 0x000000093c00780c */ /* 0x000fe20005741670 */
[----:B------:R-:W-:Y:S01]  /*3740*/  @!P1 STG.E.U8 desc[UR36][R4.64+0x9], R31 ;  /* 0x0000091f04009986 */ /* 0x000fe2000c101124 */
[----:B------:R-:W-:-:S05]  /*3750*/  ISETP.GE.AND P1, PT, R64, 0x1a, PT ;  /* 0x0000001a4000780c */ /* 0x000fca0003f26270 */
[-C--:B------:R-:W-:Y:S02]  /*3760*/  @!P4 IMAD R33, R33, R23.reuse, RZ ;  /* 0x000000172121c224 */ /* 0x080fe400078e02ff */
[-C--:B------:R-:W-:Y:S02]  /*3770*/  @!P0 IMAD R35, R35, R23.reuse, RZ ;  /* 0x0000001723238224 */ /* 0x080fe400078e02ff */
[-C--:B-1----:R-:W-:Y:S01]  /*3780*/  @!P3 IMAD R9, R32, R23.reuse, RZ ;  /* 0x000000172009b224 */ /* 0x082fe200078e02ff */
[----:B------:R-:W-:Y:S01]  /*3790*/  @!P4 STG.E.U8 desc[UR36][R6.64+0x11], R33 ;  /* 0x000011210600c986 */ /* 0x000fe2000c101124 */
[----:B0-----:R-:W-:Y:S01]  /*37a0*/  @!P2 IMAD R11, R34, R23, RZ ;  /* 0x00000017220ba224 */ /* 0x001fe200078e02ff */
[----:B------:R-:W-:Y:S02]  /*37b0*/  ISETP.LT.OR P4, PT, R60, 0x1, !P1 ;  /* 0x000000013c00780c */ /* 0x000fe40004f81670 */
[----:B------:R0:W-:Y:S01]  /*37c0*/  @!P3 STG.E.U8 desc[UR36][R6.64+0x10], R9 ;  /* 0x000010090600b986 */ /* 0x0001e2000c101124 */
[----:B------:R-:W-:-:S02]  /*37d0*/  ISETP.GE.AND P3, PT, R64, 0x19, PT ;  /* 0x000000194000780c */ /* 0x000fc40003f66270 */
[C---:B------:R-:W-:Y:S01]  /*37e0*/  ISETP.LT.OR P1, PT, R60.reuse, 0x9, !P1 ;  /* 0x000000093c00780c */ /* 0x040fe20004f21670 */
[----:B------:R1:W-:Y:S01]  /*37f0*/  @!P2 STG.E.U8 desc[UR36][R4.64+0x10], R11 ;  /* 0x0000100b0400a986 */ /* 0x0003e2000c101124 */
[C---:B------:R-:W-:Y:S02]  /*3800*/  ISETP.LT.OR P2, PT, R60.reuse, 0x1, !P3 ;  /* 0x000000013c00780c */ /* 0x040fe40005f41670 */
[----:B------:R-:W-:Y:S01]  /*3810*/  ISETP.LT.OR P3, PT, R60, 0x9, !P3 ;  /* 0x000000093c00780c */ /* 0x000fe20005f61670 */
[----:B------:R-:W-:Y:S01]  /*3820*/  @!P0 STG.E.U8 desc[UR36][R4.64+0x11], R35 ;  /* 0x0000112304008986 */ /* 0x000fe2000c101124 */
[----:B------:R-:W-:Y:S02]  /*3830*/  ISETP.GE.AND P0, PT, R64, 0x22, PT ;  /* 0x000000224000780c */ /* 0x000fe40003f06270 */
[----:B------:R-:W-:-:S05]  /*3840*/  @!P4 IMAD R37, R37, R23, RZ ;  /* 0x000000172525c224 */ /* 0x000fca00078e02ff */
[----:B------:R-:W-:Y:S01]  /*3850*/  @!P4 STG.E.U8 desc[UR36][R6.64+0x19], R37 ;  /* 0x000019250600c986 */ /* 0x000fe2000c101124 */
[-C--:B------:R-:W-:Y:S02]  /*3860*/  @!P1 IMAD R39, R39, R23.reuse, RZ ;  /* 0x0000001727279224 */ /* 0x080fe400078e02ff */
[-C--:B---3--:R-:W-:Y:S02]  /*3870*/  @!P2 IMAD R3, R36, R23.reuse, RZ ;  /* 0x000000172403a224 */ /* 0x088fe400078e02ff */
[----:B0-----:R-:W-:-:S03]  /*3880*/  @!P3 IMAD R9, R38, R23, RZ ;  /* 0x000000172609b224 */ /* 0x001fc600078e02ff */
[----:B------:R0:W-:Y:S01]  /*3890*/  @!P2 STG.E.U8 desc[UR36][R6.64+0x18], R3 ;  /* 0x000018030600a986 */ /* 0x0001e2000c101124 */
[----:B------:R-:W-:-:S03]  /*38a0*/  ISETP.GE.AND P2, PT, R64, 0x21, PT ;  /* 0x000000214000780c */ /* 0x000fc60003f46270 */
[----:B------:R3:W-:Y:S01]  /*38b0*/  @!P3 STG.E.U8 desc[UR36][R4.64+0x18], R9 ;  /* 0x000018090400b986 */ /* 0x0007e2000c101124 */
[C---:B------:R-:W-:Y:S02]  /*38c0*/  ISETP.LT.OR P3, PT, R60.reuse, 0x1, !P0 ;  /* 0x000000013c00780c */ /* 0x040fe40004761670 */
[C---:B------:R-:W-:Y:S01]  /*38d0*/  ISETP.LT.OR P4, PT, R60.reuse, 0x1, !P2 ;  /* 0x000000013c00780c */ /* 0x040fe20005781670 */
[----:B------:R-:W-:Y:S01]  /*38e0*/  @!P1 STG.E.U8 desc[UR36][R4.64+0x19], R39 ;  /* 0x0000192704009986 */ /* 0x000fe2000c101124 */
[----:B------:R-:W-:Y:S02]  /*38f0*/  ISETP.LT.OR P2, PT, R60, 0x9, !P2 ;  /* 0x000000093c00780c */ /* 0x000fe40005741670 */
[----:B------:R-:W-:-:S07]  /*3900*/  ISETP.GE.AND P1, PT, R64, 0x29, PT ;  /* 0x000000294000780c */ /* 0x000fce0003f26270 */
[-C--:B------:R-:W-:Y:S02]  /*3910*/  @!P3 IMAD R41, R41, R23.reuse, RZ ;  /* 0x000000172929b224 */ /* 0x080fe400078e02ff */
[-C--:B-1----:R-:W-:Y:S02]  /*3920*/  @!P4 IMAD R11, R40, R23.reuse, RZ ;  /* 0x00000017280bc224 */ /* 0x082fe400078e02ff */
[----:B0-----:R-:W-:Y:S01]  /*3930*/  @!P2 IMAD R3, R42, R23, RZ ;  /* 0x000000172a03a224 */ /* 0x001fe200078e02ff */
[----:B------:R-:W-:Y:S01]  /*3940*/  @!P3 STG.E.U8 desc[UR36][R6.64+0x21], R41 ;  /* 0x000021290600b986 */ /* 0x000fe2000c101124 */
[----:B------:R-:W-:Y:S02]  /*3950*/  ISETP.LT.OR P3, PT, R60, 0x9, !P0 ;  /* 0x000000093c00780c */ /* 0x000fe40004761670 */
[----:B------:R-:W-:Y:S01]  /*3960*/  ISETP.GE.AND P0, PT, R64, 0x2a, PT ;  /* 0x0000002a4000780c */ /* 0x000fe20003f06270 */
[----:B------:R0:W-:Y:S01]  /*3970*/  @!P4 STG.E.U8 desc[UR36][R6.64+0x20], R11 ;  /* 0x0000200b0600c986 */ /* 0x0001e2000c101124 */
[----:B------:R-:W-:-:S02]  /*3980*/  ISETP.LT.OR P4, PT, R60, 0x1, !P1 ;  /* 0x000000013c00780c */ /* 0x000fc40004f81670 */
[C---:B------:R-:W-:Y:S01]  /*3990*/  ISETP.LT.OR P1, PT, R60.reuse, 0x9, !P1 ;  /* 0x000000093c00780c */ /* 0x040fe20004f21670 */
[----:B------:R1:W-:Y:S01]  /*39a0*/  @!P2 STG.E.U8 desc[UR36][R4.64+0x20], R3 ;  /* 0x000020030400a986 */ /* 0x0003e2000c101124 */
[C---:B------:R-:W-:Y:S02]  /*39b0*/  ISETP.LT.OR P2, PT, R60.reuse, 0x1, !P0 ;  /* 0x000000013c00780c */ /* 0x040fe40004741670 */
[----:B------:R-:W-:-:S03]  /*39c0*/  ISETP.LT.OR P0, PT, R60, 0x9, !P0 ;  /* 0x000000093c00780c */ /* 0x000fc60004701670 */
[----:B------:R-:W-:-:S04]  /*39d0*/  @!P3 IMAD R43, R43, R23, RZ ;  /* 0x000000172b2bb224 */ /* 0x000fc800078e02ff */
[-C--:B---3--:R-:W-:Y:S01]  /*39e0*/  @!P4 IMAD R9, R44, R23.reuse, RZ ;  /* 0x000000172c09c224 */ /* 0x088fe200078e02ff */
[----:B------:R-:W-:Y:S01]  /*39f0*/  @!P3 STG.E.U8 desc[UR36][R4.64+0x21], R43 ;  /* 0x0000212b0400b986 */ /* 0x000fe2000c101124 */
[----:B------:R-:W-:Y:S01]  /*3a00*/  ISETP.GE.AND P3, PT, R64, 0x31, PT ;  /* 0x000000314000780c */ /* 0x000fe20003f66270 */
[-C--:B0-----:R-:W-:Y:S02]  /*3a10*/  @!P1 IMAD R11, R46, R23.reuse, RZ ;  /* 0x000000172e0b9224 */ /* 0x081fe400078e02ff */
[-C--:B------:R-:W-:Y:S01]  /*3a20*/  @!P2 IMAD R45, R45, R23.reuse, RZ ;  /* 0x000000172d2da224 */ /* 0x080fe200078e02ff */
[----:B------:R0:W-:Y:S01]  /*3a30*/  @!P4 STG.E.U8 desc[UR36][R6.64+0x28], R9 ;  /* 0x000028090600c986 */ /* 0x0001e2000c101124 */
[C---:B------:R-:W-:Y:S01]  /*3a40*/  ISETP.LT.OR P4, PT, R60.reuse, 0x1, !P3 ;  /* 0x000000013c00780c */ /* 0x040fe20005f81670 */
[----:B------:R-:W-:Y:S01]  /*3a50*/  @!P0 IMAD R47, R47, R23, RZ ;  /* 0x000000172f2f8224 */ /* 0x000fe200078e02ff */
[----:B------:R-:W-:Y:S01]  /*3a60*/  ISETP.LT.OR P3, PT, R60, 0x9, !P3 ;  /* 0x000000093c00780c */ /* 0x000fe20005f61670 */
[----:B------:R-:W-:Y:S01]  /*3a70*/  @!P2 STG.E.U8 desc[UR36][R6.64+0x29], R45 ;  /* 0x0000292d0600a986 */ /* 0x000fe2000c101124 */
[----:B------:R-:W-:-:S03]  /*3a80*/  ISETP.GE.AND P2, PT, R64, 0x32, PT ;  /* 0x000000324000780c */ /* 0x000fc60003f46270 */
[----:B------:R-:W-:Y:S01]  /*3a90*/  @!P1 STG.E.U8 desc[UR36][R4.64+0x28], R11 ;  /* 0x0000280b04009986 */ /* 0x000fe2000c101124 */
[C---:B------:R-:W-:Y:S02]  /*3aa0*/  ISETP.LT.OR P1, PT, R60.reuse, 0x1, !P2 ;  /* 0x000000013c00780c */ /* 0x040fe40005721670 */
[----:B------:R-:W-:Y:S01]  /*3ab0*/  ISETP.LT.OR P2, PT, R60, 0x9, !P2 ;  /* 0x000000093c00780c */ /* 0x000fe20005741670 */
[----:B------:R-:W-:Y:S01]  /*3ac0*/  @!P0 STG.E.U8 desc[UR36][R4.64+0x29], R47 ;  /* 0x0000292f04008986 */ /* 0x000fe2000c101124 */
[----:B------:R-:W-:Y:S01]  /*3ad0*/  ISETP.GE.AND P0, PT, R64, 0x3a, PT ;  /* 0x0000003a4000780c */ /* 0x000fe20003f06270 */
[-C--:B-1----:R-:W-:Y:S02]  /*3ae0*/  @!P4 IMAD R3, R48, R23.reuse, RZ ;  /* 0x000000173003c224 */ /* 0x082fe400078e02ff */
[----:B0-----:R-:W-:-:S03]  /*3af0*/  @!P3 IMAD R9, R50, R23, RZ ;  /* 0x000000173209b224 */ /* 0x001fc600078e02ff */
[----:B------:R0:W-:Y:S01]  /*3b00*/  @!P4 STG.E.U8 desc[UR36][R6.64+0x30], R3 ;  /* 0x000030030600c986 */ /* 0x0001e2000c101124 */
[----:B------:R-:W-:Y:S02]  /*3b10*/  ISETP.GE.AND P4, PT, R64, 0x39, PT ;  /* 0x000000394000780c */ /* 0x000fe40003f86270 */
[-C--:B------:R-:W-:Y:S02]  /*3b20*/  @!P1 IMAD R49, R49, R23.reuse, RZ ;  /* 0x0000001731319224 */ /* 0x080fe400078e02ff */
[----:B------:R-:W-:-:S03]  /*3b30*/  @!P2 IMAD R51, R51, R23, RZ ;  /* 0x000000173333a224 */ /* 0x000fc600078e02ff */
[----:B------:R1:W-:Y:S01]  /*3b40*/  @!P1 STG.E.U8 desc[UR36][R6.64+0x31], R49 ;  /* 0x0000313106009986 */ /* 0x0003e2000c101124 */
[C---:B------:R-:W-:Y:S02]  /*3b50*/  ISETP.LT.OR P1, PT, R60.reuse, 0x1, !P0 ;  /* 0x000000013c00780c */ /* 0x040fe40004721670 */
[C---:B------:R-:W-:Y:S01]  /*3b60*/  ISETP.LT.OR P0, PT, R60.reuse, 0x9, !P0 ;  /* 0x000000093c00780c */ /* 0x040fe20004701670 */
[----:B------:R1:W-:Y:S01]  /*3b70*/  @!P3 STG.E.U8 desc[UR36][R4.64+0x30], R9 ;  /* 0x000030090400b986 */ /* 0x0003e2000c101124 */
[C---:B------:R-:W-:Y:S02]  /*3b80*/  ISETP.LT.OR P3, PT, R60.reuse, 0x1, !P4 ;  /* 0x000000013c00780c */ /* 0x040fe40006761670 */
[----:B------:R-:W-:Y:S01]  /*3b90*/  ISETP.LT.OR P4, PT, R60, 0x9, !P4 ;  /* 0x000000093c00780c */ /* 0x000fe20006781670 */
[----:B------:R1:W-:Y:S06]  /*3ba0*/  @!P2 STG.E.U8 desc[UR36][R4.64+0x31], R51 ;  /* 0x000031330400a986 */ /* 0x0003ec000c101124 */
[----:B------:R-:W-:-:S02]  /*3bb0*/  @!P1 IMAD R53, R53, R23, RZ ;  /* 0x0000001735359224 */ /* 0x000fc400078e02ff */
[-C--:B------:R-:W-:Y:S02]  /*3bc0*/  @!P0 IMAD R55, R55, R23.reuse, RZ ;  /* 0x0000001737378224 */ /* 0x080fe400078e02ff */
[-C--:B0-----:R-:W-:Y:S01]  /*3bd0*/  @!P3 IMAD R3, R52, R23.reuse, RZ ;  /* 0x000000173403b224 */ /* 0x081fe200078e02ff */
[----:B------:R1:W-:Y:S01]  /*3be0*/  @!P1 STG.E.U8 desc[UR36][R6.64+0x39], R53 ;  /* 0x0000393506009986 */ /* 0x0003e2000c101124 */
[----:B------:R-:W-:-:S03]  /*3bf0*/  @!P4 IMAD R11, R54, R23, RZ ;  /* 0x00000017360bc224 */ /* 0x000fc600078e02ff */
[----:B------:R1:W-:Y:S04]  /*3c00*/  @!P3 STG.E.U8 desc[UR36][R6.64+0x38], R3 ;  /* 0x000038030600b986 */ /* 0x0003e8000c101124 */
[----:B------:R1:W-:Y:S04]  /*3c10*/  @!P4 STG.E.U8 desc[UR36][R4.64+0x38], R11 ;  /* 0x0000380b0400c986 */ /* 0x0003e8000c101124 */
[----:B------:R1:W-:Y:S02]  /*3c20*/  @!P0 STG.E.U8 desc[UR36][R4.64+0x39], R55 ;  /* 0x0000393704008986 */ /* 0x0003e4000c101124 */
.L_x_101:
[----:B------:R-:W-:Y:S05]  /*3c30*/  BSYNC B0 ;  /* 0x0000000000007941 */ /* 0x000fea0003800000 */
.L_x_35:
[----:B------:R-:W-:Y:S01]  /*3c40*/  ULDC UR4, c[0x0][0xc] ;  /* 0x0000030000047ab9 */ /* 0x000fe20000000800 */
[----:B------:R-:W-:Y:S01]  /*3c50*/  ULDC UR5, c[0x0][0x10] ;  /* 0x0000040000057ab9 */ /* 0x000fe20000000800 */
[----:B-1----:R-:W1:Y:S01]  /*3c60*/  LDC R3, c[0x0][0x14] ;  /* 0x00000500ff037b82 */ /* 0x002e620000000800 */
[----:B------:R-:W-:Y:S01]  /*3c70*/  UIMAD.WIDE.U32 UR4, UR4, UR5, URZ ;  /* 0x00000005040472a5 */ /* 0x000fe2000f8e003f */
[----:B------:R-:W-:Y:S01]  /*3c80*/  PRMT R0, RZ, 0x7610, R0 ;  /* 0x00007610ff007816 */ /* 0x000fe20000000000 */
[----:B------:R-:W-:Y:S02]  /*3c90*/  IMAD.MOV.U32 R60, RZ, RZ, -0x1 ;  /* 0xffffffffff3c7424 */ /* 0x000fe400078e00ff */
[----:B------:R-:W-:Y:S02]  /*3ca0*/  IMAD.MOV.U32 R61, RZ, RZ, -0x1 ;  /* 0xffffffffff3d7424 */ /* 0x000fe400078e00ff */
[----:B-1----:R-:W-:-:S04]  /*3cb0*/  IMAD.WIDE.U32 R16, R3, UR4, R16 ;  /* 0x0000000403107c25 */ /* 0x002fc8000f8e0010 */
[----:B------:R-:W-:Y:S01]  /*3cc0*/  IMAD R3, R3, UR5, RZ ;  /* 0x0000000503037c24 */ /* 0x000fe2000f8e02ff */
[----:B------:R-:W-:Y:S02]  /*3cd0*/  ULDC.64 UR4, c[0x0][0x650] ;  /* 0x0001940000047ab9 */ /* 0x000fe40000000a00 */
[----:B------:R-:W-:Y:S01]  /*3ce0*/  ISETP.GE.U32.AND P0, PT, R16, UR4, PT ;  /* 0x0000000410007c0c */ /* 0x000fe2000bf06070 */
[----:B------:R-:W-:-:S05]  /*3cf0*/  IMAD.IADD R17, R17, 0x1, R3 ;  /* 0x0000000111117824 */ /* 0x000fca00078e0203 */
[----:B------:R-:W-:-:S13]  /*3d00*/  ISETP.GE.U32.AND.EX P0, PT, R17, UR5, PT, P0 ;  /* 0x0000000511007c0c */ /* 0x000fda000bf06100 */
[----:B------:R-:W-:Y:S05]  /*3d10*/  @P0 BRA `(.L_x_102) ;  /* 0x0000000400640947 */ /* 0x000fea0003800000 */
[----:B------:R-:W1:Y:S01]  /*3d20*/  S2R R12, SR_CTAID.X ;  /* 0x00000000000c7919 */ /* 0x000e620000002500 */
[----:B------:R-:W2:Y:S01]  /*3d30*/  LDC.64 R10, c[0x0][0x628] ;  /* 0x00018a00ff0a7b82 */ /* 0x000ea20000000a00 */
[----:B------:R-:W-:Y:S01]  /*3d40*/  ULDC UR4, c[0x0][0x150] ;  /* 0x0000540000047ab9 */ /* 0x000fe20000000800 */
[----:B0-----:R-:W-:Y:S01]  /*3d50*/  IMAD.MOV.U32 R8, RZ, RZ, R16 ;  /* 0x000000ffff087224 */ /* 0x001fe200078e0010 */
[----:B------:R-:W0:Y:S01]  /*3d60*/  S2R R24, SR_CTAID.Y ;  /* 0x0000000000187919 */ /* 0x000e220000002600 */
[----:B------:R-:W-:-:S04]  /*3d70*/  IMAD.MOV.U32 R9, RZ, RZ, R17 ;  /* 0x000000ffff097224 */ /* 0x000fc800078e0011 */
[----:B------:R-:W0:Y:S08]  /*3d80*/  LDC R21, c[0x0][0x144] ;  /* 0x00005100ff157b82 */ /* 0x000e300000000800 */
[----:B------:R-:W0:Y:S08]  /*3d90*/  LDC R0, c[0x0][0x630] ;  /* 0x00018c00ff007b82 */ /* 0x000e300000000800 */
[----:B------:R-:W0:Y:S01]  /*3da0*/  LDC.64 R14, c[0x0][0x620] ;  /* 0x00018800ff0e7b82 */ /* 0x000e220000000a00 */
[----:B--2---:R-:W-:-:S04]  /*3db0*/  ISETP.NE.U32.AND P0, PT, R10, RZ, PT ;  /* 0x000000ff0a00720c */ /* 0x004fc80003f05070 */
[----:B------:R-:W-:Y:S02]  /*3dc0*/  ISETP.NE.AND.EX P0, PT, R11, RZ, PT, P0 ;  /* 0x000000ff0b00720c */ /* 0x000fe40003f05300 */
[----:B-1----:R-:W-:-:S05]  /*3dd0*/  I2FP.F32.U32 R3, R12 ;  /* 0x0000000c00037245 */ /* 0x002fca0000201000 */
[----:B------:R-:W-:-:S04]  /*3de0*/  FMUL R3, R3, UR4 ;  /* 0x0000000403037c20 */ /* 0x000fc80008400000 */
[----:B------:R1:W2:Y:S02]  /*3df0*/  F2I.U32.TRUNC.NTZ R20, R3 ;  /* 0x0000000300147305 */ /* 0x0002a4000020f000 */
[----:B------:R-:W-:Y:S05]  /*3e00*/  @!P0 BRA `(.L_x_103) ;  /* 0x0000000000288947 */ /* 0x000fea0003800000 */
[----:B-1----:R-:W1:Y:S02]  /*3e10*/  LDC R3, c[0x0][0x634] ;  /* 0x00018d00ff037b82 */ /* 0x002e640000000800 */
[----:B-1----:R-:W-:-:S05]  /*3e20*/  IADD3 R3, P0, R16, R3, RZ ;  /* 0x0000000310037210 */ /* 0x002fca0007f1e0ff */
[----:B------:R-:W-:-:S04]  /*3e30*/  IMAD.X R13, RZ, RZ, R17, P0 ;  /* 0x000000ffff0d7224 */ /* 0x000fc800000e0611 */
[----:B----4-:R-:W-:-:S04]  /*3e40*/  IMAD.WIDE.U32 R4, R13, R10, RZ ;  /* 0x0000000a0d047225 */ /* 0x010fc800078e00ff */
[----:B---3--:R-:W-:-:S04]  /*3e50*/  IMAD.WIDE.U32 R6, P0, R3, R11, R4 ;  /* 0x0000000b03067225 */ /* 0x008fc80007800004 */
[----:B------:R-:W-:-:S04]  /*3e60*/  IMAD.WIDE.U32 R4, R3, R10, RZ ;  /* 0x0000000a03047225 */ /* 0x000fc800078e00ff */
[----:B------:R-:W-:Y:S01]  /*3e70*/  IMAD.X R9, RZ, RZ, RZ, P0 ;  /* 0x000000ffff097224 */ /* 0x000fe200000e06ff */
[----:B------:R-:W-:Y:S01]  /*3e80*/  IADD3 RZ, P0, R5, R6, RZ ;  /* 0x0000000605ff7210 */ /* 0x000fe20007f1e0ff */
[----:B------:R-:W-:-:S04]  /*3e90*/  IMAD.MOV.U32 R8, RZ, RZ, R7 ;  /* 0x000000ffff087224 */ /* 0x000fc800078e0007 */
[----:B------:R-:W-:-:S08]  /*3ea0*/  IMAD.WIDE.U32.X R8, R13, R11, R8, P0 ;  /* 0x0000000b0d087225 */ /* 0x000fd000000e0408 */
.L_x_103:
[----:B------:R-:W4:Y:S01]  /*3eb0*/  LDC.64 R30, c[0x0][0x640] ;  /* 0x00019000ff1e7b82 */ /* 0x000f220000000a00 */
[-CC-:B0-----:R-:W-:Y:S01]  /*3ec0*/  SHF.R.U64 R61, R8, R0.reuse, R9.reuse ;  /* 0x00000000083d7219 */ /* 0x181fe20000001209 */
[----:B--2---:R-:W-:Y:S01]  /*3ed0*/  IMAD.MOV R20, RZ, RZ, -R20 ;  /* 0x000000ffff147224 */ /* 0x004fe200078e0a14 */
[----:B------:R-:W-:Y:S01]  /*3ee0*/  SHF.R.U32.HI R0, RZ, R0, R9 ;  /* 0x00000000ff007219 */ /* 0x000fe20000011609 */
[----:B------:R-:W-:Y:S01]  /*3ef0*/  ULDC UR4, c[0x0][0x154] ;  /* 0x0000550000047ab9 */ /* 0x000fe20000000800 */
[----:B-1----:R-:W-:Y:S01]  /*3f00*/  IADD3 R3, P0, RZ, -R61, RZ ;  /* 0x8000003dff037210 */ /* 0x002fe20007f1e0ff */
[----:B------:R-:W-:Y:S02]  /*3f10*/  IMAD R26, R21, R20, R12 ;  /* 0x00000014151a7224 */ /* 0x000fe400078e020c */
[----:B---3--:R-:W0:Y:S01]  /*3f20*/  LDC R6, c[0x0][0x618] ;  /* 0x00018600ff067b82 */ /* 0x008e220000000800 */
[----:B------:R-:W-:Y:S02]  /*3f30*/  IMAD.MOV.U32 R7, RZ, RZ, 0x1 ;  /* 0x00000001ff077424 */ /* 0x000fe400078e00ff */
[----:B----4-:R-:W-:-:S04]  /*3f40*/  IMAD.X R5, RZ, RZ, ~R0, P0 ;  /* 0x000000ffff057224 */ /* 0x010fc800000e0e00 */
[-C--:B------:R-:W-:Y:S01]  /*3f50*/  IMAD R0, R5, R14.reuse, RZ ;  /* 0x0000000e05007224 */ /* 0x080fe200078e02ff */
[----:B------:R-:W1:Y:S01]  /*3f60*/  LDC R8, c[0x0][0x608] ;  /* 0x00018200ff087b82 */ /* 0x000e620000000800 */
[----:B------:R-:W-:-:S04]  /*3f70*/  IMAD.WIDE.U32 R4, R3, R14, R16 ;  /* 0x0000000e03047225 */ /* 0x000fc800078e0010 */
[----:B------:R-:W-:Y:S01]  /*3f80*/  IMAD R3, R3, R15, R0 ;  /* 0x0000000f03037224 */ /* 0x000fe200078e0200 */
[----:B------:R-:W-:Y:S02]  /*3f90*/  I2FP.F32.U32 R0, R24 ;  /* 0x0000001800007245 */ /* 0x000fe40000201000 */
[----:B------:R-:W2:Y:S01]  /*3fa0*/  LDC R28, c[0x0][0x658] ;  /* 0x00019600ff1c7b82 */ /* 0x000ea20000000800 */
[----:B------:R-:W-:Y:S01]  /*3fb0*/  IMAD.IADD R3, R5, 0x1, R3 ;  /* 0x0000000105037824 */ /* 0x000fe200078e0203 */
[----:B------:R-:W-:Y:S01]  /*3fc0*/  ISETP.NE.U32.AND P0, PT, R30, RZ, PT ;  /* 0x000000ff1e00720c */ /* 0x000fe20003f05070 */
[----:B------:R-:W-:Y:S01]  /*3fd0*/  FMUL R0, R0, UR4 ;  /* 0x0000000400007c20 */ /* 0x000fe20008400000 */
[----:B------:R-:W-:Y:S02]  /*3fe0*/  IMAD.MOV.U32 R5, RZ, RZ, -0x1 ;  /* 0xffffffffff057424 */ /* 0x000fe400078e00ff */
[----:B------:R-:W-:Y:S01]  /*3ff0*/  ISETP.NE.AND.EX P0, PT, R31, RZ, PT, P0 ;  /* 0x000000ff1f00720c */ /* 0x000fe20003f05300 */
[----:B------:R3:W4:Y:S01]  /*4000*/  F2I.U32.TRUNC.NTZ R13, R0 ;  /* 0x00000000000d7305 */ /* 0x000722000020f000 */
[----:B------:R-:W3:Y:S01]  /*4010*/  LDC R15, c[0x0][0x148] ;  /* 0x00005200ff0f7b82 */ /* 0x000ee20000000800 */
[----:B0-----:R-:W-:-:S02]  /*4020*/  SHF.R.U64 R12, R4, R6, R3 ;  /* 0x00000006040c7219 */ /* 0x001fc40000001203 */
[----:B------:R-:W-:-:S05]  /*4030*/  SHF.R.U32.HI R3, RZ, R6, R3 ;  /* 0x00000006ff037219 */ /* 0x000fca0000011603 */
[----:B------:R-:W0:Y:S01]  /*4040*/  LDC R20, c[0x0][0x600] ;  /* 0x00018000ff147b82 */ /* 0x000e220000000800 */
[-CC-:B-1----:R-:W-:Y:S02]  /*4050*/  SHF.R.U64 R10, R12, R8.reuse, R3.reuse ;  /* 0x000000080c0a7219 */ /* 0x182fe40000001203 */
[----:B------:R-:W-:-:S05]  /*4060*/  SHF.R.U32.HI R3, RZ, R8, R3 ;  /* 0x00000008ff037219 */ /* 0x000fca0000011603 */
[----:B------:R-:W1:Y:S01]  /*4070*/  LDC R21, c[0x0][0x648] ;  /* 0x00019200ff157b82 */ /* 0x000e620000000800 */
[-C--:B--2---:R-:W-:Y:S02]  /*4080*/  SHF.L.U32 R4, R5, R28.reuse, RZ ;  /* 0x0000001c05047219 */ /* 0x084fe400000006ff */
[-CC-:B------:R-:W-:Y:S02]  /*4090*/  SHF.R.U64 R14, R10, R28.reuse, R3.reuse ;  /* 0x0000001c0a0e7219 */ /* 0x180fe40000001203 */
[----:B------:R-:W-:Y:S02]  /*40a0*/  SHF.R.U32.HI R5, RZ, R28, R3 ;  /* 0x0000001cff057219 */ /* 0x000fe40000011603 */
[----:B------:R-:W-:Y:S01]  /*40b0*/  LOP3.LUT R59, RZ, R4, RZ, 0x33, !PT ;  /* 0x00000004ff3b7212 */ /* 0x000fe200078e33ff */
[----:B------:R-:W2:Y:S01]  /*40c0*/  LDC R25, c[0x0][0x638] ;  /* 0x00018e00ff197b82 */ /* 0x000ea20000000800 */
[----:B------:R-:W-:Y:S01]  /*40d0*/  SHF.L.U32 R28, R7, R28, RZ ;  /* 0x0000001c071c7219 */ /* 0x000fe200000006ff */
[----:B------:R-:W-:-:S06]  /*40e0*/  IMAD.MOV.U32 R4, RZ, RZ, R14 ;  /* 0x000000ffff047224 */ /* 0x000fcc00078e000e */
[----:B------:R-:W0:Y:S01]  /*40f0*/  LDC R27, c[0x0][0x610] ;  /* 0x00018400ff1b7b82 */ /* 0x000e220000000800 */
[----:B----4-:R-:W-:Y:S05]  /*4100*/  @!P0 BRA `(.L_x_104) ;  /* 0x0000000000288947 */ /* 0x010fea0003800000 */
        /* <DEDUP_REMOVED lines=10> */
.L_x_104:
[----:B------:R-:W-:Y:S01]  /*41b0*/  ISETP.NE.AND P0, PT, R2, 0x1, PT ;  /* 0x000000010200780c */ /* 0x000fe20003f05270 */
[----:B------:R-:W-:Y:S01]  /*41c0*/  IMAD.MOV R13, RZ, RZ, -R13 ;  /* 0x000000ffff0d7224 */ /* 0x000fe200078e0a0d */
[----:B-1-3--:R-:W-:Y:S01]  /*41d0*/  SHF.R.U64 R0, R4, R21, R5 ;  /* 0x0000001504007219 */ /* 0x00afe20000001205 */
[----:B0-----:R-:W-:Y:S01]  /*41e0*/  VIADD R5, R20, 0xffffffff ;  /* 0xffffffff14057836 */ /* 0x001fe20000000000 */
[----:B------:R-:W-:-:S03]  /*41f0*/  LOP3.LUT R59, R10, R59, RZ, 0xc0, !PT ;  /* 0x0000003b0a3b7212 */ /* 0x000fc600078ec0ff */
[----:B------:R-:W-:Y:S01]  /*4200*/  IMAD.MOV R3, RZ, RZ, -R0 ;  /* 0x000000ffff037224 */ /* 0x000fe200078e0a00 */
[----:B------:R-:W-:Y:S01]  /*4210*/  LOP3.LUT R5, R12, R5, RZ, 0xc0, !PT ;  /* 0x000000050c057212 */ /* 0x000fe200078ec0ff */
[----:B------:R-:W-:Y:S02]  /*4220*/  IMAD R59, R28, R0, R59 ;  /* 0x000000001c3b7224 */ /* 0x000fe400078e023b */
[----:B--2---:R-:W-:Y:S02]  /*4230*/  IMAD R0, R3, R25, R14 ;  /* 0x0000001903007224 */ /* 0x004fe400078e020e */
[----:B------:R-:W-:Y:S02]  /*4240*/  @P0 IMAD R26, R15, R13, R24 ;  /* 0x0000000d0f1a0224 */ /* 0x000fe400078e0218 */
[----:B------:R-:W-:Y:S02]  /*4250*/  IMAD R4, R0, R20, R5 ;  /* 0x0000001400047224 */ /* 0x000fe400078e0205 */
[----:B------:R-:W-:-:S02]  /*4260*/  IMAD R59, R59, R27, R26 ;  /* 0x0000001b3b3b7224 */ /* 0x000fc400078e021a */
[----:B------:R-:W-:-:S03]  /*4270*/  IMAD.MOV.U32 R3, RZ, RZ, 0x1 ;  /* 0x00000001ff037424 */ /* 0x000fc600078e00ff */
[----:B------:R-:W-:Y:S02]  /*4280*/  SEL R60, R4, R59, !P0 ;  /* 0x0000003b043c7207 */ /* 0x000fe40004000000 */
[----:B------:R-:W-:Y:S02]  /*4290*/  PRMT R0, R3, 0x7610, R0 ;  /* 0x0000761003007816 */ /* 0x000fe40000000000 */
[----:B------:R-:W-:-:S07]  /*42a0*/  SEL R59, R59, R4, !P0 ;  /* 0x000000043b3b7207 */ /* 0x000fce0004000000 */
.L_x_102:
[----:B------:R-:W-:-:S13]  /*42b0*/  LOP3.LUT P0, RZ, R0, 0xff, RZ, 0xc0, !PT ;  /* 0x000000ff00ff7812 */ /* 0x000fda000780c0ff */
[----:B------:R-:W-:Y:S05]  /*42c0*/  @P0 BRA `(.L_x_105) ;  /* 0xffffffd000240947 */ /* 0x000fea000383ffff */
[----:B------:R-:W-:Y:S05]  /*42d0*/  EXIT ;  /* 0x000000000000794d */ /* 0x000fea0003800000 */
.L_x_8:
[----:B0-----:R-:W-:Y:S01]  /*42e0*/  ULDC.64 UR4, c[0x0][0x650] ;  /* 0x0001940000047ab9 */ /* 0x001fe20000000a00 */
        /* <DEDUP_REMOVED lines=25> */
.L_x_107:
[----:B------:R-:W0:Y:S01]  /*4480*/  LDC.64 R26, c[0x0][0x640] ;  /* 0x00019000ff1a7b82 */ /* 0x000e220000000a00 */
[-CC-:B------:R-:W-:Y:S01]  /*4490*/  SHF.R.U64 R21, R12, R8.reuse, R13.reuse ;  /* 0x000000080c157219 */ /* 0x180fe2000000120d */
[----:B------:R-:W-:Y:S01]  /*44a0*/  IMAD.MOV.U32 R30, RZ, RZ, 0x1 ;  /* 0x00000001ff1e7424 */ /* 0x000fe200078e00ff */
[----:B------:R-:W-:Y:S02]  /*44b0*/  SHF.R.U32.HI R6, RZ, R8, R13 ;  /* 0x00000008ff067219 */ /* 0x000fe4000001160d */
[----:B------:R-:W-:-:S03]  /*44c0*/  IADD3 R11, P0, RZ, -R21, RZ ;  /* 0x80000015ff0b7210 */ /* 0x000fc60007f1e0ff */
[----:B------:R-:W1:Y:S02]  /*44d0*/  LDC R10, c[0x0][0x618] ;  /* 0x00018600ff0a7b82 */ /* 0x000e640000000800 */
[----:B------:R-:W-:-:S04]  /*44e0*/  IMAD.X R7, RZ, RZ, ~R6, P0 ;  /* 0x000000ffff077224 */ /* 0x000fc800000e0e06 */
[-C--:B------:R-:W-:Y:S02]  /*44f0*/  IMAD R8, R7, R22.reuse, RZ ;  /* 0x0000001607087224 */ /* 0x080fe400078e02ff */
[----:B------:R-:W2:Y:S01]  /*4500*/  LDC R12, c[0x0][0x608] ;  /* 0x00018200ff0c7b82 */ /* 0x000ea20000000800 */
[----:B------:R-:W-:-:S04]  /*4510*/  IMAD.WIDE.U32 R6, R11, R22, R16 ;  /* 0x000000160b067225 */ /* 0x000fc800078e0010 */
[----:B------:R-:W-:-:S03]  /*4520*/  IMAD R11, R11, R23, R8 ;  /* 0x000000170b0b7224 */ /* 0x000fc600078e0208 */
[----:B------:R-:W3:Y:S01]  /*4530*/  LDC R25, c[0x0][0x658] ;  /* 0x00019600ff197b82 */ /* 0x000ee20000000800 */
[----:B------:R-:W-:Y:S01]  /*4540*/  IMAD.IADD R7, R7, 0x1, R11 ;  /* 0x0000000107077824 */ /* 0x000fe200078e020b */
[----:B0-----:R-:W-:-:S04]  /*4550*/  ISETP.NE.U32.AND P0, PT, R26, RZ, PT ;  /* 0x000000ff1a00720c */ /* 0x001fc80003f05070 */
[----:B------:R-:W-:Y:S02]  /*4560*/  ISETP.NE.AND.EX P0, PT, R27, RZ, PT, P0 ;  /* 0x000000ff1b00720c */ /* 0x000fe40003f05300 */
[----:B------:R-:W0:Y:S01]  /*4570*/  LDC R22, c[0x0][0x600] ;  /* 0x00018000ff167b82 */ /* 0x000e220000000800 */
[-CC-:B-1----:R-:W-:Y:S02]  /*4580*/  SHF.R.U64 R8, R6, R10.reuse, R7.reuse ;  /* 0x0000000a06087219 */ /* 0x182fe40000001207 */
[----:B------:R-:W-:Y:S01]  /*4590*/  SHF.R.U32.HI R7, RZ, R10, R7 ;  /* 0x0000000aff077219 */ /* 0x000fe20000011607 */
[----:B------:R-:W-:-:S04]  /*45a0*/  IMAD.MOV.U32 R10, RZ, RZ, -0x1 ;  /* 0xffffffffff0a7424 */ /* 0x000fc800078e00ff */
        /* <DEDUP_REMOVED lines=21> */
.L_x_108:
[----:B------:R-:W-:Y:S01]  /*4700*/  ISETP.NE.AND P0, PT, R2, 0x1, PT ;  /* 0x000000010200780c */ /* 0x000fe20003f05270 */
[----:B0-----:R-:W-:Y:S01]  /*4710*/  VIADD R11, R22, 0xffffffff ;  /* 0xffffffff160b7836 */ /* 0x001fe20000000000 */
[----:B-1----:R-:W-:Y:S02]  /*4720*/  SHF.R.U64 R6, R6, R24, R7 ;  /* 0x0000001806067219 */ /* 0x002fe40000001207 */
[----:B------:R-:W-:Y:S02]  /*4730*/  SHF.L.U32 R30, R30, R25, RZ ;  /* 0x000000191e1e7219 */ /* 0x000fe400000006ff */
[----:B------:R-:W-:Y:S01]  /*4740*/  LOP3.LUT R5, R23, R32, RZ, 0xc0, !PT ;  /* 0x0000002017057212 */ /* 0x000fe200078ec0ff */
[----:B------:R-:W-:-:S04]  /*4750*/  IMAD.MOV R7, RZ, RZ, -R6 ;  /* 0x000000ffff077224 */ /* 0x000fc800078e0a06 */
[----:B------:R-:W-:Y:S01]  /*4760*/  IMAD R6, R30, R6, R5 ;  /* 0x000000061e067224 */ /* 0x000fe200078e0205 */
[----:B------:R-:W-:Y:S01]  /*4770*/  LOP3.LUT R5, R8, R11, RZ, 0xc0, !PT ;  /* 0x0000000b08057212 */ /* 0x000fe200078ec0ff */
[----:B------:R-:W-:Y:S02]  /*4780*/  @P0 IMAD R3, R9, R14, R4 ;  /* 0x0000000e09030224 */ /* 0x000fe400078e0204 */
[----:B--2---:R-:W-:Y:S02]  /*4790*/  IMAD R4, R7, R28, R20 ;  /* 0x0000001c07047224 */ /* 0x004fe400078e0214 */
[----:B---3--:R-:W-:Y:S02]  /*47a0*/  IMAD R3, R6, R29, R3 ;  /* 0x0000001d06037224 */ /* 0x008fe400078e0203 */
[----:B------:R-:W-:Y:S02]  /*47b0*/  IMAD R4, R4, R22, R5 ;  /* 0x0000001604047224 */ /* 0x000fe400078e0205 */
[----:B------:R-:W-:-:S02]  /*47c0*/  IMAD.MOV.U32 R8, RZ, RZ, 0x1 ;  /* 0x00000001ff087424 */ /* 0x000fc400078e00ff */
[----:B------:R-:W-:Y:S01]  /*47d0*/  IMAD.MOV.U32 R6, RZ, RZ, R21 ;  /* 0x000000ffff067224 */ /* 0x000fe200078e0015 */
[----:B------:R-:W-:Y:S02]  /*47e0*/  SEL R7, R4, R3, !P0 ;  /* 0x0000000304077207 */ /* 0x000fe40004000000 */
[----:B------:R-:W-:-:S07]  /*47f0*/  SEL R20, R3, R4, !P0 ;  /* 0x0000000403147207 */ /* 0x000fce0004000000 */
.L_x_106:
[----:B------:R-:W-:-:S08]  /*4800*/  NOP ;  /* 0x0000000000007918 */ /* 0x000fd00000000000 */
[----:B------:R-:W0:-:S00]  /*4810*/  USETMAXREG.DEALLOC.CTAPOOL 0x28 ;  /* 0x00000028000079c8 */ /* 0x000e0000080e0500 */
[----:B0-----:R-:W-:-:S13]  /*4820*/  ISETP.NE.AND P0, PT, R0, RZ, PT ;  /* 0x000000ff0000720c */ /* 0x001fda0003f05270 */
[----:B------:R-:W-:Y:S05]  /*4830*/  @P0 EXIT ;  /* 0x000000000000094d */ /* 0x000fea0003800000 */
[----:B------:R-:W-:Y:S01]  /*4840*/  LOP3.LUT P0, RZ, R8, 0xff, RZ, 0xc0, !PT ;  /* 0x000000ff08ff7812 */ /* 0x000fe2000780c0ff */
[----:B------:R-:W-:Y:S02]  /*4850*/  IMAD.MOV.U32 R0, RZ, RZ, 0x1 ;  /* 0x00000001ff007424 */ /* 0x000fe400078e00ff */
[----:B------:R-:W-:-:S10]  /*4860*/  IMAD.MOV.U32 R3, RZ, RZ, RZ ;  /* 0x000000ffff037224 */ /* 0x000fd400078e00ff */
[----:B------:R-:W-:Y:S05]  /*4870*/  @!P0 BRA `(.L_x_109) ;  /* 0x0000000c00448947 */ /* 0x000fea0003800000 */
[----:B------:R-:W0:Y:S01]  /*4880*/  LDC R0, c[0x0][0x28c] ;  /* 0x0000a300ff007b82 */ /* 0x000e220000000800 */
[----:B------:R-:W-:Y:S01]  /*4890*/  ULDC UR5, c[0x0][0x658] ;  /* 0x0001960000057ab9 */ /* 0x000fe20000000800 */
[----:B------:R-:W-:Y:S01]  /*48a0*/  UMOV UR7, 0xffffffff ;  /* 0xffffffff00077882 */ /* 0x000fe20000000000 */
[----:B------:R-:W-:Y:S01]  /*48b0*/  ULDC UR6, c[0x0][0xc] ;  /* 0x0000030000067ab9 */ /* 0x000fe20000000800 */
[----:B------:R-:W-:Y:S01]  /*48c0*/  USHF.L.U32 UR8, UR7, UR5, URZ ;  /* 0x0000000507087299 */ /* 0x000fe2000800063f */
[----:B------:R-:W-:Y:S01]  /*48d0*/  BSSY B0, `(.L_x_109) ;  /* 0x00000cb000007945 */ /* 0x000fe20003800000 */
[----:B------:R-:W-:Y:S01]  /*48e0*/  UMOV UR9, 0x1 ;  /* 0x0000000100097882 */ /* 0x000fe20000000000 */
[----:B------:R-:W-:Y:S01]  /*48f0*/  ULDC UR7, c[0x0][0x10] ;  /* 0x0000040000077ab9 */ /* 0x000fe20000000800 */
[----:B------:R-:W1:Y:S01]  /*4900*/  S2UR UR10, SR_CgaCtaId ;  /* 0x00000000000a79c3 */ /* 0x000e620000008800 */
[----:B------:R-:W-:Y:S01]  /*4910*/  UIMAD.WIDE.U32 UR6, UR6, UR7, URZ ;  /* 0x00000007060672a5 */ /* 0x000fe2000f8e003f */
[----:B------:R-:W-:Y:S01]  /*4920*/  IMAD.MOV.U32 R11, RZ, RZ, 0x1 ;  /* 0x00000001ff0b7424 */ /* 0x000fe200078e00ff */
[----:B------:R-:W-:Y:S01]  /*4930*/  USHF.L.U32 UR17, UR9, UR5, URZ ;  /* 0x0000000509117299 */ /* 0x000fe2000800063f */
[----:B------:R-:W-:Y:S01]  /*4940*/  LOP3.LUT R8, R19, 0x2, RZ, 0xfc, !PT ;  /* 0x0000000213087812 */ /* 0x000fe200078efcff */
[----:B------:R-:W-:Y:S01]  /*4950*/  ULDC UR4, c[0x0][0x600] ;  /* 0x0001800000047ab9 */ /* 0x000fe20000000800 */
[----:B------:R-:W-:Y:S01]  /*4960*/  ULDC UR5, c[0x0][0x14] ;  /* 0x0000050000057ab9 */ /* 0x000fe20000000800 */
[----:B------:R-:W-:-:S02]  /*4970*/  UIADD3 UR4, UR4, -0x1, URZ ;  /* 0xffffffff04047890 */ /* 0x000fc4000fffe03f */
[----:B------:R-:W-:Y:S02]  /*4980*/  UIMAD.WIDE.U32 UR22, UR6, UR5, URZ ;  /* 0x00000005061672a5 */ /* 0x000fe4000f8e003f */
[----:B------:R-:W-:Y:S02]  /*4990*/  UIMAD UR13, UR7, UR5, URZ ;  /* 0x00000005070d72a4 */ /* 0x000fe4000f8e023f */
[----:B------:R-:W-:Y:S02]  /*49a0*/  ULOP3.LUT UR16, URZ, UR8, URZ, 0x33, !UPT ;  /* 0x000000083f107292 */ /* 0x000fe4000f8e333f */
[----:B------:R-:W-:Y:S01]  /*49b0*/  UIADD3 UR13, UR23, UR13, URZ ;  /* 0x0000000d170d7290 */ /* 0x000fe2000fffe03f */
[----:B0-----:R-:W-:Y:S01]  /*49c0*/  VIADD R0, R0, 0x3f ;  /* 0x0000003f00007836 */ /* 0x001fe20000000000 */
[----:B------:R-:W-:-:S04]  /*49d0*/  ULDC.64 UR24, c[0x0][0x198] ;  /* 0x0000660000187ab9 */ /* 0x000fc80000000a00 */
[----:B------:R-:W-:Y:S01]  /*49e0*/  SHF.R.S32.HI R3, RZ, 0x1f, R0 ;  /* 0x0000001fff037819 */ /* 0x000fe20000011400 */
[----:B-1----:R-:W-:-:S03]  /*49f0*/  IMAD.U32 R9, RZ, RZ, UR10 ;  /* 0x0000000aff097e24 */ /* 0x002fc6000f8e00ff */
[----:B------:R-:W-:Y:S01]  /*4a00*/  LEA.HI R3, R3, R0, RZ, 0x6 ;  /* 0x0000000003037211 */ /* 0x000fe200078f30ff */
[----:B------:R-:W-:-:S03]  /*4a10*/  IMAD.MOV.U32 R0, RZ, RZ, 0x1 ;  /* 0x00000001ff007424 */ /* 0x000fc600078e00ff */
[----:B------:R-:W-:Y:S01]  /*4a20*/  SHF.R.S32.HI R10, RZ, 0x6, R3 ;  /* 0x00000006ff0a7819 */ /* 0x000fe20000011403 */
[----:B------:R-:W-:Y:S01]  /*4a30*/  IMAD.MOV.U32 R3, RZ, RZ, RZ ;  /* 0x000000ffff037224 */ /* 0x000fe200078e00ff */
[----:B------:R-:W-:-:S03]  /*4a40*/  LEA R12, R9, 0x200, 0xb ;  /* 0x00000200090c7811 */ /* 0x000fc600078e58ff */
[----:B------:R-:W-:-:S07]  /*4a50*/  VIADD R13, R10, 0x1 ;  /* 0x000000010a0d7836 */ /* 0x000fce0000000000 */
.L_x_120:
[----:B------:R-:W-:-:S03]  /*4a60*/  UMOV UR5, 0xffffffff ;  /* 0xffffffff00057882 */ /* 0x000fc60000000000 */
[----:B------:R-:W-:Y:S05]  /*4a70*/  BRA.DIV UR5, `(.L_x_110) ;  /* 0x0000001605a47947 */ /* 0x000fea000b800000 */
[----:B------:R-:W-:-:S13]  /*4a80*/  ELECT P6, URZ, PT ;  /* 0x00000000003f782f */ /* 0x000fda00038c0000 */
.L_x_145:
[----:B------:R-:W0:Y:S01]  /*4a90*/  LDC R4, c[0x0][0x28c] ;  /* 0x0000a300ff047b82 */ /* 0x000e220000000800 */
[----:B------:R-:W-:Y:S01]  /*4aa0*/  BSSY B1, `(.L_x_111) ;  /* 0x000003a000017945 */ /* 0x000fe20003800000 */
[----:B0-----:R-:W-:-:S13]  /*4ab0*/  ISETP.LT.OR P6, PT, R4, 0x1, !P6 ;  /* 0x000000010400780c */ /* 0x001fda00077c1670 */
[----:B------:R-:W-:Y:S05]  /*4ac0*/  @P6 BRA `(.L_x_112) ;  /* 0x0000000000dc6947 */ /* 0x000fea0003800000 */
[----:B------:R-:W-:Y:S02]  /*4ad0*/  IMAD R20, R20, 0x4, R9 ;  /* 0x0000000414147824 */ /* 0x000fe400078e0209 */
[----:B------:R-:W-:Y:S02]  /*4ae0*/  IMAD.SHL.U32 R21, R7, 0x40, RZ ;  /* 0x0000004007157824 */ /* 0x000fe400078e00ff */
[----:B------:R-:W-:Y:S02]  /*4af0*/  IMAD.MOV.U32 R24, RZ, RZ, RZ ;  /* 0x000000ffff187224 */ /* 0x000fe400078e00ff */
[----:B------:R-:W-:Y:S02]  /*4b00*/  IMAD.MOV.U32 R4, RZ, RZ, R13 ;  /* 0x000000ffff047224 */ /* 0x000fe400078e000d */
[----:B------:R-:W-:Y:S02]  /*4b10*/  IMAD.MOV.U32 R5, RZ, RZ, R0 ;  /* 0x000000ffff057224 */ /* 0x000fe400078e0000 */
[----:B------:R-:W-:-:S02]  /*4b20*/  IMAD.MOV.U32 R7, RZ, RZ, R3 ;  /* 0x000000ffff077224 */ /* 0x000fc400078e0003 */
[----:B------:R-:W-:-:S07]  /*4b30*/  IMAD.SHL.U32 R20, R20, 0x20, RZ ;  /* 0x0000002014147824 */ /* 0x000fce00078e00ff */
.L_x_115:
[----:B------:R-:W0:Y:S01]  /*4b40*/  S2UR UR5, SR_CgaCtaId ;  /* 0x00000000000579c3 */ /* 0x000e220000008800 */
[----:B------:R-:W-:Y:S02]  /*4b50*/  MOV R14, 0x400 ;  /* 0x00000400000e7802 */ /* 0x000fe40000000f00 */
[----:B------:R-:W-:-:S13]  /*4b60*/  LOP3.LUT P1, RZ, R18, 0x7f, RZ, 0xc0, !PT ;  /* 0x0000007f12ff7812 */ /* 0x000fda000782c0ff */
[----:B------:R-:W1:Y:S01]  /*4b70*/  @!P1 LDC R15, c[0x0][0x500] ;  /* 0x00014000ff0f9b82 */ /* 0x000e620000000800 */
[----:B0-----:R-:W-:-:S05]  /*4b80*/  IMAD.U32 R9, RZ, RZ, UR5 ;  /* 0x00000005ff097e24 */ /* 0x001fca000f8e00ff */
[----:B------:R-:W-:Y:S02]  /*4b90*/  LEA R22, R9, R14, 0x18 ;  /* 0x0000000e09167211 */ /* 0x000fe400078ec0ff */
[----:B------:R-:W-:-:S03]  /*4ba0*/  SHF.L.U32 R14, R5, 0x1f, RZ ;  /* 0x0000001f050e7819 */ /* 0x000fc600000006ff */
[----:B------:R-:W-:-:S04]  /*4bb0*/  IMAD R23, R7, 0x8, R22 ;  /* 0x0000000807177824 */ /* 0x000fc800078e0216 */
[----:B------:R-:W0:Y:S02]  /*4bc0*/  SYNCS.PHASECHK.TRANS64.TRYWAIT P0, [R23+URZ+0x90], R14 ;  /* 0x0000900e170075a7 */ /* 0x000e24000800017f */
[----:B01----:R-:W-:Y:S05]  /*4bd0*/  @!P0 BRA `(.L_x_113) ;  /* 0x00000014006c8947 */ /* 0x003fea0003800000 */
.L_x_146:
[----:B0-----:R-:W-:Y:S01]  /*4be0*/  PRMT R14, R8, 0x9910, RZ ;  /* 0x00009910080e7816 */ /* 0x001fe200000000ff */
[----:B------:R0:W-:Y:S03]  /*4bf0*/  @!P1 SYNCS.ARRIVE.TRANS64 RZ, [R23+URZ], R15 ;  /* 0x0000000f17ff99a7 */ /* 0x0001e6000800003f */
[----:B------:R-:W-:-:S13]  /*4c00*/  ISETP.NE.AND P0, PT, R14, 0x2, PT ;  /* 0x000000020e00780c */ /* 0x000fda0003f05270 */
[----:B0-----:R-:W-:Y:S05]  /*4c10*/  @P0 BRA `(.L_x_114) ;  /* 0x0000000000040947 */ /* 0x001fea0003800000 */
[----:B------:R-:W-:Y:S01]  /*4c20*/  BPT.TRAP 0x1 ;  /* 0x000000040000795c */ /* 0x000fe20000300000 */
.L_x_114:
[C---:B------:R-:W-:Y:S01]  /*4c30*/  IMAD R14, R7.reuse, 0x2000, R12 ;  /* 0x00002000070e7824 */ /* 0x040fe200078e020c */
[----:B------:R-:W-:Y:S01]  /*4c40*/  R2UR UR8, R22 ;  /* 0x00000000160872ca */ /* 0x000fe200000e0000 */
[----:B------:R-:W-:Y:S01]  /*4c50*/  IMAD R22, R7, 0x1000, R22 ;  /* 0x0000100007167824 */ /* 0x000fe200078e0216 */
[----:B------:R-:W-:Y:S01]  /*4c60*/  R2UR UR18, R20 ;  /* 0x00000000141272ca */ /* 0x000fe200000e0000 */
[----:B------:R-:W-:Y:S01]  /*4c70*/  VIADD R4, R4, 0xffffffff ;  /* 0xffffffff04047836 */ /* 0x000fe20000000000 */
[----:B------:R-:W-:Y:S01]  /*4c80*/  R2UR UR5, R14 ;  /* 0x000000000e0572ca */ /* 0x000fe200000e0000 */
[----:B------:R-:W-:Y:S01]  /*4c90*/  UIADD3 UR6, UP0, UR24, 0xf0, URZ ;  /* 0x000000f018067890 */ /* 0x000fe2000ff1e03f */
[----:B------:R-:W-:Y:S01]  /*4ca0*/  R2UR UR11, R22 ;  /* 0x00000000160b72ca */ /* 0x000fe200000e0000 */
[----:B------:R-:W-:Y:S01]  /*4cb0*/  UIADD3 UR26, UP1, UR24, 0x1f0, URZ ;  /* 0x000001f0181a7890 */ /* 0x000fe2000ff3e03f */
[----:B------:R-:W-:Y:S01]  /*4cc0*/  R2UR UR9, R23 ;  /* 0x00000000170972ca */ /* 0x000fe200000e0000 */
[----:B------:R-:W-:Y:S01]  /*4cd0*/  UIADD3.X UR7, URZ, UR25, URZ, UP0, !UPT ;  /* 0x000000193f077290 */ /* 0x000fe200087fe43f */
[----:B------:R-:W-:Y:S01]  /*4ce0*/  R2UR UR10, R24 ;  /* 0x00000000180a72ca */ /* 0x000fe200000e0000 */
[----:B------:R-:W-:Y:S01]  /*4cf0*/  VIADD R7, R7, 0x1 ;  /* 0x0000000107077836 */ /* 0x000fe20000000000 */
[----:B------:R-:W-:Y:S01]  /*4d00*/  R2UR UR12, R6 ;  /* 0x00000000060c72ca */ /* 0x000fe200000e0000 */
[----:B------:R-:W-:Y:S01]  /*4d10*/  UIADD3.X UR27, URZ, UR25, URZ, UP1, !UPT ;  /* 0x000000193f1b7290 */ /* 0x000fe20008ffe43f */
[----:B------:R-:W-:Y:S01]  /*4d20*/  R2UR UR19, R21 ;  /* 0x00000000151372ca */ /* 0x000fe200000e0000 */
[----:B------:R-:W-:Y:S01]  /*4d30*/  UMOV UR20, 0xf0000 ;  /* 0x000f000000147882 */ /* 0x000fe20000000000 */
[----:B------:R-:W-:Y:S01]  /*4d40*/  ISETP.GT.AND P1, PT, R4, 0x1, PT ;  /* 0x000000010400780c */ /* 0x000fe20003f24270 */
[----:B------:R-:W-:Y:S01]  /*4d50*/  UIADD3 UR8, UR8, UR5, URZ ;  /* 0x0000000508087290 */ /* 0x000fe2000fffe03f */
[----:B------:R-:W-:Y:S01]  /*4d60*/  ISETP.NE.AND P0, PT, R7, 0x12, PT ;  /* 0x000000120700780c */ /* 0x000fe20003f05270 */
[----:B------:R-:W-:Y:S01]  /*4d70*/  UIADD3 UR5, UR11, 0x24200, URZ ;  /* 0x000242000b057890 */ /* 0x000fe2000fffe03f */
[----:B------:R-:W-:Y:S01]  /*4d80*/  VIADD R24, R24, 0x40 ;  /* 0x0000004018187836 */ /* 0x000fe20000000000 */
[----:B------:R-:W-:Y:S01]  /*4d90*/  UMOV UR14, 0x0 ;  /* 0x00000000000e7882 */ /* 0x000fe20000000000 */
[----:B------:R-:W-:Y:S01]  /*4da0*/  UMOV UR15, 0x10000000 ;  /* 0x10000000000f7882 */ /* 0x000fe20000000000 */
[----:B------:R-:W-:Y:S01]  /*4db0*/  UMOV UR11, UR18 ;  /* 0x00000012000b7c82 */ /* 0x000fe20008000000 */
[----:B------:R-:W-:-:S02]  /*4dc0*/  SEL R14, RZ, 0x1, P0 ;  /* 0x00000001ff0e7807 */ /* 0x000fc40000000000 */
[----:B------:R0:W-:Y:S01]  /*4dd0*/  UTMALDG.3D.MULTICAST [UR8], [UR6], UR20, desc[UR14] ;  /* 0x00000e08060073b4 */ /* 0x0001e20008011814 */
[----:B------:R-:W-:Y:S02]  /*4de0*/  SEL R7, R7, RZ, P0 ;  /* 0x000000ff07077207 */ /* 0x000fe40000000000 */
[----:B------:R-:W-:Y:S01]  /*4df0*/  LOP3.LUT R5, R5, R14, RZ, 0x3c, !PT ;  /* 0x0000000e05057212 */ /* 0x000fe200078e3cff */
[----:B0-----:R-:W-:Y:S01]  /*4e00*/  UMOV UR8, UR5 ;  /* 0x0000000500087c82 */ /* 0x001fe20008000000 */
[----:B------:R-:W-:Y:S02]  /*4e10*/  UMOV UR11, UR19 ;  /* 0x00000013000b7c82 */ /* 0x000fe40008000000 */
[----:B------:R0:W-:Y:S02]  /*4e20*/  UTMALDG.3D [UR8], [UR26], desc[UR14] ;  /* 0x00000e081a0075b4 */ /* 0x0001e40008011000 */
[----:B0-----:R-:W-:Y:S05]  /*4e30*/  @P1 BRA `(.L_x_115) ;  /* 0xfffffffc00401947 */ /* 0x001fea000383ffff */
.L_x_112:
[----:B------:R-:W-:Y:S05]  /*4e40*/  BSYNC B1 ;  /* 0x0000000000017941 */ /* 0x000fea0003800000 */
.L_x_111:
[----:B------:R-:W-:Y:S01]  /*4e50*/  LOP3.LUT P1, RZ, R11, 0xff, RZ, 0xc0, !PT ;  /* 0x000000ff0bff7812 */ /* 0x000fe2000782c0ff */
[C---:B------:R-:W-:Y:S01]  /*4e60*/  IMAD.IADD R6, R10.reuse, 0x1, R3 ;  /* 0x000000010a067824 */ /* 0x040fe200078e0203 */
[----:B------:R-:W-:Y:S01]  /*4e70*/  ULDC.64 UR6, c[0x0][0x650] ;  /* 0x0001940000067ab9 */ /* 0x000fe20000000a00 */
[----:B------:R-:W-:Y:S01]  /*4e80*/  ISETP.GE.U32.AND P2, PT, R10, 0x12, PT ;  /* 0x000000120a00780c */ /* 0x000fe20003f46070 */
[----:B------:R-:W-:Y:S01]  /*4e90*/  BSSY B1, `(.L_x_116) ;  /* 0x000006c000017945 */ /* 0x000fe20003800000 */
[----:B------:R-:W-:Y:S01]  /*4ea0*/  IMAD.MOV.U32 R20, RZ, RZ, -0x1 ;  /* 0xffffffffff147424 */ /* 0x000fe200078e00ff */
[----:B------:R-:W-:Y:S01]  /*4eb0*/  ISETP.GT.U32.AND P0, PT, R6, 0x11, PT ;  /* 0x000000110600780c */ /* 0x000fe20003f04070 */
[----:B------:R-:W-:Y:S01]  /*4ec0*/  IMAD.MOV.U32 R7, RZ, RZ, -0x1 ;  /* 0xffffffffff077424 */ /* 0x000fe200078e00ff */
[----:B------:R-:W-:Y:S02]  /*4ed0*/  PRMT R11, RZ, 0x7610, R11 ;  /* 0x00007610ff0b7816 */ /* 0x000fe4000000000b */
[----:B------:R-:W-:-:S03]  /*4ee0*/  ISETP.LT.U32.AND P0, PT, R10, 0x12, P0 ;  /* 0x000000120a00780c */ /* 0x000fc60000701070 */
[----:B------:R-:W0:Y:S01]  /*4ef0*/  @P1 S2R R9, SR_CgaCtaId ;  /* 0x0000000000091919 */ /* 0x000e220000008800 */
[----:B------:R-:W-:-:S04]  /*4f00*/  @P1 MOV R4, 0x400 ;  /* 0x0000040000041802 */ /* 0x000fc80000000f00 */
[----:B0-----:R-:W-:Y:S01]  /*4f10*/  @P1 LEA R3, R9, R4, 0x18 ;  /* 0x0000000409031211 */ /* 0x001fe200078ec0ff */
[----:B------:R-:W-:-:S03]  /*4f20*/  IMAD.WIDE.U32 R4, R6, 0x38e38e39, RZ ;  /* 0x38e38e3906047825 */ /* 0x000fc600078e00ff */
[----:B------:R0:W-:Y:S01]  /*4f30*/  @P1 SYNCS.ARRIVE.TRANS64.A1T0 RZ, [R3+URZ+0x138], RZ ;  /* 0x000138ff03ff19a7 */ /* 0x0001e2000810003f */
[----:B------:R-:W-:Y:S02]  /*4f40*/  IADD3 R16, P1, R16, UR22, RZ ;  /* 0x0000001610107c10 */ /* 0x000fe4000ff3e0ff */
[----:B------:R-:W-:Y:S02]  /*4f50*/  SHF.R.U32.HI R5, RZ, 0x2, R5 ;  /* 0x00000002ff057819 */ /* 0x000fe40000011605 */
[----:B------:R-:W-:Y:S02]  /*4f60*/  IADD3.X R17, R17, UR13, RZ, P1, !PT ;  /* 0x0000000d11117c10 */ /* 0x000fe40008ffe4ff */
[----:B------:R-:W-:Y:S02]  /*4f70*/  PRMT R4, RZ, 0x7610, R4 ;  /* 0x00007610ff047816 */ /* 0x000fe40000000004 */
[----:B0-----:R-:W-:Y:S02]  /*4f80*/  SEL R3, RZ, 0x1, !P0 ;  /* 0x00000001ff037807 */ /* 0x001fe40004000000 */
[----:B------:R-:W-:-:S02]  /*4f90*/  ISETP.GE.U32.AND P0, PT, R16, UR6, PT ;  /* 0x0000000610007c0c */ /* 0x000fc4000bf06070 */
[----:B------:R-:W-:Y:S01]  /*4fa0*/  LOP3.LUT R0, R0, R3, RZ, 0x3c, !PT ;  /* 0x0000000300007212 */ /* 0x000fe200078e3cff */
[----:B------:R-:W-:Y:S01]  /*4fb0*/  IMAD R3, R5, -0x12, R6 ;  /* 0xffffffee05037824 */ /* 0x000fe200078e0206 */
[----:B------:R-:W-:Y:S01]  /*4fc0*/  ISETP.GE.U32.AND.EX P0, PT, R17, UR7, PT, P0 ;  /* 0x0000000711007c0c */ /* 0x000fe2000bf06100 */
[----:B------:R-:W-:Y:S01]  /*4fd0*/  IMAD.MOV.U32 R6, RZ, RZ, -0x1 ;  /* 0xffffffffff067424 */ /* 0x000fe200078e00ff */
[----:B------:R-:W-:-:S11]  /*4fe0*/  @P2 LOP3.LUT R0, R0, 0x1, R5, 0x78, !PT ;  /* 0x0000000100002812 */ /* 0x000fd600078e7805 */
[----:B------:R-:W-:Y:S05]  /*4ff0*/  @P0 BRA `(.L_x_117) ;  /* 0x0000000400540947 */ /* 0x000fea0003800000 */
[----:B------:R-:W0:Y:S01]  /*5000*/  S2R R15, SR_CTAID.X ;  /* 0x00000000000f7919 */ /* 0x000e220000002500 */
[----:B------:R-:W-:Y:S01]  /*5010*/  ULDC.64 UR6, c[0x0][0x628] ;  /* 0x00018a0000067ab9 */ /* 0x000fe20000000a00 */
[----:B------:R-:W-:Y:S01]  /*5020*/  ULDC UR8, c[0x0][0x630] ;  /* 0x00018c0000087ab9 */ /* 0x000fe20000000800 */
[----:B------:R-:W-:Y:S01]  /*5030*/  ISETP.NE.U32.AND P0, PT, RZ, UR6, PT ;  /* 0x00000006ff007c0c */ /* 0x000fe2000bf05070 */
[----:B------:R-:W1:Y:S01]  /*5040*/  S2R R20, SR_CTAID.Y ;  /* 0x0000000000147919 */ /* 0x000e620000002600 */
[----:B------:R-:W-:Y:S01]  /*5050*/  ULDC UR9, c[0x0][0x150] ;  /* 0x0000540000097ab9 */ /* 0x000fe20000000800 */
[----:B------:R-:W-:Y:S01]  /*5060*/  IMAD.MOV.U32 R4, RZ, RZ, R16 ;  /* 0x000000ffff047224 */ /* 0x000fe200078e0010 */
[----:B------:R-:W-:Y:S01]  /*5070*/  ISETP.NE.AND.EX P0, PT, RZ, UR7, PT, P0 ;  /* 0x00000007ff007c0c */ /* 0x000fe2000bf05300 */
[----:B------:R-:W-:Y:S01]  /*5080*/  IMAD.MOV.U32 R5, RZ, RZ, R17 ;  /* 0x000000ffff057224 */ /* 0x000fe200078e0011 */
[----:B0-----:R-:W-:-:S11]  /*5090*/  I2FP.F32.U32 R22, R15 ;  /* 0x0000000f00167245 */ /* 0x001fd60000201000 */
[----:B------:R-:W-:Y:S05]  /*50a0*/  @!P0 BRA `(.L_x_118) ;  /* 0x0000000000288947 */ /* 0x000fea0003800000 */
[----:B------:R-:W-:Y:S02]  /*50b0*/  ULDC UR5, c[0x0][0x634] ;  /* 0x00018d0000057ab9 */ /* 0x000fe40000000800 */
[----:B------:R-:W-:-:S05]  /*50c0*/  IADD3 R5, P0, R16, UR5, RZ ;  /* 0x0000000510057c10 */ /* 0x000fca000ff1e0ff */
[----:B------:R-:W-:-:S04]  /*50d0*/  IMAD.X R21, RZ, RZ, R17, P0 ;  /* 0x000000ffff157224 */ /* 0x000fc800000e0611 */
[----:B------:R-:W-:-:S04]  /*50e0*/  IMAD.WIDE.U32 R6, R21, UR6, RZ ;  /* 0x0000000615067c25 */ /* 0x000fc8000f8e00ff */
[----:B------:R-:W-:-:S04]  /*50f0*/  IMAD.WIDE.U32 R6, P0, R5, UR7, R6 ;  /* 0x0000000705067c25 */ /* 0x000fc8000f800006 */
[----:B------:R-:W-:-:S04]  /*5100*/  IMAD.WIDE.U32 R4, R5, UR6, RZ ;  /* 0x0000000605047c25 */ /* 0x000fc8000f8e00ff */
[----:B------:R-:W-:Y:S01]  /*5110*/  IMAD.MOV.U32 R4, RZ, RZ, R7 ;  /* 0x000000ffff047224 */ /* 0x000fe200078e0007 */
[----:B------:R-:W-:Y:S01]  /*5120*/  IADD3 RZ, P1, R5, R6, RZ ;  /* 0x0000000605ff7210 */ /* 0x000fe20007f3e0ff */
[----:B------:R-:W-:-:S04]  /*5130*/  IMAD.X R5, RZ, RZ, RZ, P0 ;  /* 0x000000ffff057224 */ /* 0x000fc800000e06ff */
[----:B------:R-:W-:-:S08]  /*5140*/  IMAD.WIDE.U32.X R4, R21, UR7, R4, P1 ;  /* 0x0000000715047c25 */ /* 0x000fd000088e0404 */
.L_x_118:
[--C-:B------:R-:W-:Y:S01]  /*5150*/  SHF.R.U64 R14, R4, UR8, R5.reuse ;  /* 0x00000008040e7c19 */ /* 0x100fe20008001205 */
[----:B------:R-:W-:Y:S01]  /*5160*/  FMUL R22, R22, UR9 ;  /* 0x0000000916167c20 */ /* 0x000fe20008400000 */
[----:B------:R-:W-:Y:S01]  /*5170*/  SHF.R.U32.HI R4, RZ, UR8, R5 ;  /* 0x00000008ff047c19 */ /* 0x000fe20008011605 */
[----:B------:R-:W0:Y:S01]  /*5180*/  LDC R6, c[0x0][0x144] ;  /* 0x00005100ff067b82 */ /* 0x000e220000000800 */
[----:B------:R-:W-:Y:S01]  /*5190*/  IADD3 R5, P0, RZ, -R14, RZ ;  /* 0x8000000eff057210 */ /* 0x000fe20007f1e0ff */
[----:B------:R-:W-:Y:S01]  /*51a0*/  ULDC UR5, c[0x0][0x154] ;  /* 0x0000550000057ab9 */ /* 0x000fe20000000800 */
[----:B-1----:R-:W-:Y:S01]  /*51b0*/  I2FP.F32.U32 R7, R20 ;  /* 0x0000001400077245 */ /* 0x002fe20000201000 */
[----:B------:R-:W1:Y:S01]  /*51c0*/  F2I.U32.TRUNC.NTZ R22, R22 ;  /* 0x0000001600167305 */ /* 0x000e62000020f000 */
[----:B------:R-:W-:Y:S01]  /*51d0*/  ULDC.64 UR6, c[0x0][0x620] ;  /* 0x0001880000067ab9 */ /* 0x000fe20000000a00 */
[----:B------:R-:W-:Y:S01]  /*51e0*/  IMAD.X R4, RZ, RZ, ~R4, P0 ;  /* 0x000000ffff047224 */ /* 0x000fe200000e0e04 */
[----:B------:R-:W-:Y:S01]  /*51f0*/  ISETP.NE.AND P2, PT, R2, 0x1, PT ;  /* 0x000000010200780c */ /* 0x000fe20003f45270 */
[----:B------:R-:W-:Y:S01]  /*5200*/  FMUL R23, R7, UR5 ;  /* 0x0000000507177c20 */ /* 0x000fe20008400000 */
[----:B------:R-:W2:Y:S01]  /*5210*/  LDC R25, c[0x0][0x148] ;  /* 0x00005200ff197b82 */ /* 0x000ea20000000800 */
[----:B------:R-:W-:Y:S01]  /*5220*/  IMAD R4, R4, UR6, RZ ;  /* 0x0000000604047c24 */ /* 0x000fe2000f8e02ff */
[----:B------:R-:W-:-:S03]  /*5230*/  ULDC UR5, c[0x0][0x618] ;  /* 0x0001860000057ab9 */ /* 0x000fc60000000800 */
[----:B------:R-:W3:Y:S01]  /*5240*/  F2I.U32.TRUNC.NTZ R23, R23 ;  /* 0x0000001700177305 */ /* 0x000ee2000020f000 */
[C---:B------:R-:W-:Y:S02]  /*5250*/  IMAD R7, R5.reuse, UR7, R4 ;  /* 0x0000000705077c24 */ /* 0x040fe4000f8e0204 */
[----:B------:R-:W-:Y:S01]  /*5260*/  IMAD.WIDE.U32 R4, R5, UR6, R16 ;  /* 0x0000000605047c25 */ /* 0x000fe2000f8e0010 */
[----:B------:R-:W-:Y:S02]  /*5270*/  ULDC.64 UR6, c[0x0][0x640] ;  /* 0x0001900000067ab9 */ /* 0x000fe40000000a00 */
[----:B------:R-:W-:Y:S01]  /*5280*/  ISETP.NE.U32.AND P0, PT, RZ, UR6, PT ;  /* 0x00000006ff007c0c */ /* 0x000fe2000bf05070 */
[----:B------:R-:W-:Y:S02]  /*5290*/  IMAD.IADD R5, R5, 0x1, R7 ;  /* 0x0000000105057824 */ /* 0x000fe400078e0207 */
[----:B-1----:R-:W-:Y:S01]  /*52a0*/  IMAD.MOV R22, RZ, RZ, -R22 ;  /* 0x000000ffff167224 */ /* 0x002fe200078e0a16 */
[----:B------:R-:W-:-:S02]  /*52b0*/  ISETP.NE.AND.EX P0, PT, RZ, UR7, PT, P0 ;  /* 0x00000007ff007c0c */ /* 0x000fc4000bf05300 */
[----:B------:R-:W-:Y:S01]  /*52c0*/  SHF.R.U64 R21, R4, UR5, R5 ;  /* 0x0000000504157c19 */ /* 0x000fe20008001205 */
[----:B0-----:R-:W-:Y:S01]  /*52d0*/  IMAD R15, R6, R22, R15 ;  /* 0x00000016060f7224 */ /* 0x001fe200078e020f */
[----:B------:R-:W-:Y:S01]  /*52e0*/  SHF.R.U32.HI R4, RZ, UR5, R5 ;  /* 0x00000005ff047c19 */ /* 0x000fe20008011605 */
[----:B------:R-:W-:Y:S01]  /*52f0*/  ULDC UR5, c[0x0][0x608] ;  /* 0x0001820000057ab9 */ /* 0x000fe20000000800 */
[----:B---3--:R-:W-:Y:S02]  /*5300*/  IMAD.MOV R6, RZ, RZ, -R23 ;  /* 0x000000ffff067224 */ /* 0x008fe400078e0a17 */
[--C-:B------:R-:W-:Y:S02]  /*5310*/  SHF.R.U64 R22, R21, UR5, R4.reuse ;  /* 0x0000000515167c19 */ /* 0x100fe40008001204 */
[----:B------:R-:W-:Y:S01]  /*5320*/  SHF.R.U32.HI R5, RZ, UR5, R4 ;  /* 0x00000005ff057c19 */ /* 0x000fe20008011604 */
[----:B------:R-:W-:Y:S01]  /*5330*/  ULDC UR5, c[0x0][0x658] ;  /* 0x0001960000057ab9 */ /* 0x000fe20000000800 */
[----:B--2---:R-:W-:-:S02]  /*5340*/  @P2 IMAD R15, R25, R6, R20 ;  /* 0x00000006190f2224 */ /* 0x004fc400078e0214 */
[--C-:B------:R-:W-:Y:S02]  /*5350*/  SHF.R.U64 R20, R22, UR5, R5.reuse ;  /* 0x0000000516147c19 */ /* 0x100fe40008001205 */
[----:B------:R-:W-:-:S03]  /*5360*/  SHF.R.U32.HI R23, RZ, UR5, R5 ;  /* 0x00000005ff177c19 */ /* 0x000fc60008011605 */
[----:B------:R-:W-:Y:S02]  /*5370*/  IMAD.MOV.U32 R6, RZ, RZ, R20 ;  /* 0x000000ffff067224 */ /* 0x000fe400078e0014 */
[----:B------:R-:W-:Y:S01]  /*5380*/  IMAD.MOV.U32 R5, RZ, RZ, R23 ;  /* 0x000000ffff057224 */ /* 0x000fe200078e0017 */
[----:B------:R-:W-:Y:S06]  /*5390*/  @!P0 BRA `(.L_x_119) ;  /* 0x00000000002c8947 */ /* 0x000fec0003800000 */
        /* <DEDUP_REMOVED lines=9> */
[----:B------:R-:W-:-:S04]  /*5430*/  IMAD.WIDE.U32.X R4, R23, UR7, R4, P1 ;  /* 0x0000000717047c25 */ /* 0x000fc800088e0404 */
[----:B------:R-:W-:-:S07]  /*5440*/  IMAD.MOV.U32 R6, RZ, RZ, R4 ;  /* 0x000000ffff067224 */ /* 0x000fce00078e0004 */
.L_x_119:
[----:B------:R-:W-:Y:S01]  /*5450*/  ULDC UR5, c[0x0][0x648] ;  /* 0x0001920000057ab9 */ /* 0x000fe20000000800 */
[----:B------:R-:W-:Y:S01]  /*5460*/  LOP3.LUT R4, R22, UR16, RZ, 0xc0, !PT ;  /* 0x0000001016047c12 */ /* 0x000fe2000f8ec0ff */
[----:B------:R-:W-:Y:S01]  /*5470*/  ULDC UR6, c[0x0][0x610] ;  /* 0x0001840000067ab9 */ /* 0x000fe20000000800 */
[----:B------:R-:W-:Y:S01]  /*5480*/  SHF.R.U64 R5, R6, UR5, R5 ;  /* 0x0000000506057c19 */ /* 0x000fe20008001205 */
[----:B------:R-:W-:Y:S01]  /*5490*/  ULDC UR5, c[0x0][0x638] ;  /* 0x00018e0000057ab9 */ /* 0x000fe20000000800 */
[----:B------:R-:W-:Y:S01]  /*54a0*/  LOP3.LUT R21, R21, UR4, RZ, 0xc0, !PT ;  /* 0x0000000415157c12 */ /* 0x000fe2000f8ec0ff */
[----:B------:R-:W-:Y:S02]  /*54b0*/  IMAD.MOV.U32 R6, RZ, RZ, R14 ;  /* 0x000000ffff067224 */ /* 0x000fe400078e000e */
[----:B------:R-:W-:Y:S02]  /*54c0*/  IMAD.MOV R7, RZ, RZ, -R5 ;  /* 0x000000ffff077224 */ /* 0x000fe400078e0a05 */
[----:B------:R-:W-:-:S02]  /*54d0*/  IMAD R4, R5, UR17, R4 ;  /* 0x0000001105047c24 */ /* 0x000fc4000f8e0204 */
[----:B------:R-:W-:Y:S01]  /*54e0*/  IMAD R20, R7, UR5, R20 ;  /* 0x0000000507147c24 */ /* 0x000fe2000f8e0214 */
[----:B------:R-:W-:Y:S01]  /*54f0*/  ULDC UR5, c[0x0][0x600] ;  /* 0x0001800000057ab9 */ /* 0x000fe20000000800 */
[----:B------:R-:W-:Y:S02]  /*5500*/  IMAD R15, R4, UR6, R15 ;  /* 0x00000006040f7c24 */ /* 0x000fe4000f8e020f */
[----:B------:R-:W-:Y:S02]  /*5510*/  IMAD R20, R20, UR5, R21 ;  /* 0x0000000514147c24 */ /* 0x000fe4000f8e0215 */
[----:B------:R-:W-:-:S03]  /*5520*/  IMAD.MOV.U32 R4, RZ, RZ, 0x1 ;  /* 0x00000001ff047424 */ /* 0x000fc600078e00ff */
[----:B------:R-:W-:Y:S02]  /*5530*/  SEL R7, R20, R15, !P2 ;  /* 0x0000000f14077207 */ /* 0x000fe40005000000 */
[----:B------:R-:W-:-:S07]  /*5540*/  SEL R20, R15, R20, !P2 ;  /* 0x000000140f147207 */ /* 0x000fce0005000000 */
.L_x_117:
[----:B------:R-:W-:Y:S05]  /*5550*/  BSYNC B1 ;  /* 0x0000000000017941 */ /* 0x000fea0003800000 */
.L_x_116:
[----:B------:R-:W-:-:S13]  /*5560*/  LOP3.LUT P0, RZ, R4, 0xff, RZ, 0xc0, !PT ;  /* 0x000000ff04ff7812 */ /* 0x000fda000780c0ff */
[----:B------:R-:W-:Y:S05]  /*5570*/  @P0 BRA `(.L_x_120) ;  /* 0xfffffff400380947 */ /* 0x000fea000383ffff */
[----:B------:R-:W-:Y:S05]  /*5580*/  BSYNC B0 ;  /* 0x0000000000007941 */ /* 0x000fea0003800000 */
.L_x_109:
[----:B------:R-:W-:-:S03]  /*5590*/  UMOV UR5, 0xffffffff ;  /* 0xffffffff00057882 */ /* 0x000fc60000000000 */
[----:B------:R-:W-:Y:S05]  /*55a0*/  BRA.DIV UR5, `(.L_x_121) ;  /* 0x0000000e050c7947 */ /* 0x000fea000b800000 */
[----:B------:R-:W-:-:S13]  /*55b0*/  ELECT P6, URZ, PT ;  /* 0x00000000003f782f */ /* 0x000fda00038c0000 */
.L_x_149:
[----:B------:R-:W-:Y:S04]  /*55c0*/  BSSY B0, `(.L_x_122) ;  /* 0x00000a9000007945 */ /* 0x000fe80003800000 */
[----:B------:R-:W-:Y:S05]  /*55d0*/  @!P6 BRA `(.L_x_123) ;  /* 0x00000008009ce947 */ /* 0x000fea0003800000 */
[----:B------:R-:W-:-:S04]  /*55e0*/  LOP3.LUT R19, R19, 0x2, RZ, 0xfc, !PT ;  /* 0x0000000213137812 */ /* 0x000fc800078efcff */
[----:B------:R-:W-:-:S13]  /*55f0*/  ISETP.NE.AND P0, PT, R19, 0x3, PT ;  /* 0x000000031300780c */ /* 0x000fda0003f05270 */
[----:B------:R-:W-:Y:S05]  /*5600*/  @!P0 BRA `(.L_x_124) ;  /* 0x0000000000048947 */ /* 0x000fea0003800000 */
[----:B------:R-:W-:Y:S01]  /*5610*/  BPT.TRAP 0x1 ;  /* 0x000000040000795c */ /* 0x000fe20000300000 */
.L_x_124:
[----:B------:R-:W0:Y:S01]  /*5620*/  S2R R5, SR_CgaCtaId ;  /* 0x0000000000057919 */ /* 0x000e220000008800 */
[----:B------:R-:W-:Y:S02]  /*5630*/  MOV R2, 0x400 ;  /* 0x0000040000027802 */ /* 0x000fe40000000f00 */
[----:B------:R-:W-:Y:S02]  /*5640*/  SHF.L.U32 R4, R0, 0x1f, RZ ;  /* 0x0000001f00047819 */ /* 0x000fe400000006ff */
[----:B0-----:R-:W-:-:S05]  /*5650*/  LEA R2, R5, R2, 0x18 ;  /* 0x0000000205027211 */ /* 0x001fca00078ec0ff */
[----:B------:R-:W-:-:S04]  /*5660*/  VIADD R2, R2, 0x90 ;  /* 0x0000009002027836 */ /* 0x000fc80000000000 */
[C---:B------:R-:W-:Y:S02]  /*5670*/  IMAD R7, R3.reuse, 0x8, R2 ;  /* 0x0000000803077824 */ /* 0x040fe400078e0202 */
[----:B------:R-:W-:Y:S02]  /*5680*/  VIADD R3, R3, 0x1 ;  /* 0x0000000103037836 */ /* 0x000fe40000000000 */
[----:B------:R-:W0:Y:S03]  /*5690*/  SYNCS.PHASECHK.TRANS64.TRYWAIT P0, [R7+URZ], R4 ;  /* 0x00000004070075a7 */ /* 0x000e26000800017f */
[----:B------:R-:W-:-:S04]  /*56a0*/  ISETP.NE.AND P1, PT, R3, 0x12, PT ;  /* 0x000000120300780c */ /* 0x000fc80003f25270 */
[----:B------:R-:W-:Y:S02]  /*56b0*/  SEL R5, RZ, 0x1, P1 ;  /* 0x00000001ff057807 */ /* 0x000fe40000800000 */
[----:B------:R-:W-:Y:S02]  /*56c0*/  SEL R3, R3, RZ, P1 ;  /* 0x000000ff03037207 */ /* 0x000fe40000800000 */
[----:B------:R-:W-:-:S03]  /*56d0*/  LOP3.LUT R6, R0, R5, RZ, 0x3c, !PT ;  /* 0x0000000500067212 */ /* 0x000fc600078e3cff */
[----:B------:R-:W-:Y:S01]  /*56e0*/  IMAD R8, R3, 0x8, R2 ;  /* 0x0000000803087824 */ /* 0x000fe200078e0202 */
[----:B------:R-:W-:Y:S01]  /*56f0*/  SHF.L.U32 R5, R6, 0x1f, RZ ;  /* 0x0000001f06057819 */ /* 0x000fe200000006ff */
[----:B0-----:R-:W-:Y:S06]  /*5700*/  @!P0 BRA `(.L_x_125) ;  /* 0x0000000800d48947 */ /* 0x001fec0003800000 */
.L_x_150:
[----:B------:R-:W1:Y:S01]  /*5710*/  SYNCS.PHASECHK.TRANS64.TRYWAIT P0, [R8+URZ], R5 ;  /* 0x00000005080075a7 */ /* 0x000e62000800017f */
[----:B------:R-:W-:-:S05]  /*5720*/  VIADD R0, R3, 0x1 ;  /* 0x0000000103007836 */ /* 0x000fca0000000000 */
[----:B------:R-:W-:-:S04]  /*5730*/  ISETP.NE.AND P1, PT, R0, 0x12, PT ;  /* 0x000000120000780c */ /* 0x000fc80003f25270 */
[----:B------:R-:W-:Y:S02]  /*5740*/  SEL R3, RZ, 0x1, P1 ;  /* 0x00000001ff037807 */ /* 0x000fe40000800000 */
[----:B0-----:R-:W-:Y:S02]  /*5750*/  SEL R7, R0, RZ, P1 ;  /* 0x000000ff00077207 */ /* 0x001fe40000800000 */
[----:B------:R-:W-:-:S03]  /*5760*/  LOP3.LUT R6, R6, R3, RZ, 0x3c, !PT ;  /* 0x0000000306067212 */ /* 0x000fc600078e3cff */
[----:B------:R-:W-:Y:S01]  /*5770*/  IMAD R9, R7, 0x8, R2 ;  /* 0x0000000807097824 */ /* 0x000fe200078e0202 */
[----:B------:R-:W-:Y:S01]  /*5780*/  SHF.L.U32 R4, R6, 0x1f, RZ ;  /* 0x0000001f06047819 */ /* 0x000fe200000006ff */
[----:B-1----:R-:W-:Y:S06]  /*5790*/  @!P0 BRA `(.L_x_126) ;  /* 0x0000000800c48947 */ /* 0x002fec0003800000 */
.L_x_151:
[----:B------:R-:W1:Y:S01]  /*57a0*/  SYNCS.PHASECHK.TRANS64.TRYWAIT P0, [R9+URZ], R4 ;  /* 0x00000004090075a7 */ /* 0x000e62000800017f */
[----:B------:R-:W-:-:S05]  /*57b0*/  VIADD R0, R7, 0x1 ;  /* 0x0000000107007836 */ /* 0x000fca0000000000 */
[----:B------:R-:W-:-:S04]  /*57c0*/  ISETP.NE.AND P1, PT, R0, 0x12, PT ;  /* 0x000000120000780c */ /* 0x000fc80003f25270 */
[----:B------:R-:W-:Y:S02]  /*57d0*/  SEL R3, RZ, 0x1, P1 ;  /* 0x00000001ff037807 */ /* 0x000fe40000800000 */
[----:B------:R-:W-:Y:S02]  /*57e0*/  SEL R7, R0, RZ, P1 ;  /* 0x000000ff00077207 */ /* 0x000fe40000800000 */
[----:B------:R-:W-:-:S03]  /*57f0*/  LOP3.LUT R6, R6, R3, RZ, 0x3c, !PT ;  /* 0x0000000306067212 */ /* 0x000fc600078e3cff */
[----:B0-----:R-:W-:Y:S01]  /*5800*/  IMAD R8, R7, 0x8, R2 ;  /* 0x0000000807087824 */ /* 0x001fe200078e0202 */
[----:B------:R-:W-:Y:S01]  /*5810*/  SHF.L.U32 R5, R6, 0x1f, RZ ;  /* 0x0000001f06057819 */ /* 0x000fe200000006ff */
[----:B-1----:R-:W-:Y:S06]  /*5820*/  @!P0 BRA `(.L_x_127) ;  /* 0x0000000800b48947 */ /* 0x002fec0003800000 */
.L_x_152:
        /* <DEDUP_REMOVED lines=9> */
.L_x_153:
        /* <DEDUP_REMOVED lines=9> */
.L_x_154:
        /* <DEDUP_REMOVED lines=9> */
.L_x_155:
        /* <DEDUP_REMOVED lines=9> */
.L_x_156:
        /* <DEDUP_REMOVED lines=9> */
.L_x_157:
        /* <DEDUP_REMOVED lines=9> */
.L_x_158:
        /* <DEDUP_REMOVED lines=9> */
.L_x_159:
        /* <DEDUP_REMOVED lines=9> */
.L_x_160:
        /* <DEDUP_REMOVED lines=9> */
.L_x_161:
        /* <DEDUP_REMOVED lines=9> */
.L_x_162:
        /* <DEDUP_REMOVED lines=9> */
.L_x_163:
        /* <DEDUP_REMOVED lines=9> */
.L_x_164:
[----:B------:R-:W1:Y:S01]  /*5ef0*/  SYNCS.PHASECHK.TRANS64.TRYWAIT P0, [R8+URZ], R5 ;  /* 0x00000005080075a7 */ /* 0x000e62000800017f */
[----:B------:R-:W-:-:S05]  /*5f00*/  VIADD R0, R7, 0x1 ;  /* 0x0000000107007836 */ /* 0x000fca0000000000 */
[----:B------:R-:W-:-:S04]  /*5f10*/  ISETP.NE.AND P1, PT, R0, 0x12, PT ;  /* 0x000000120000780c */ /* 0x000fc80003f25270 */
[----:B------:R-:W-:Y:S02]  /*5f20*/  SEL R3, RZ, 0x1, P1 ;  /* 0x00000001ff037807 */ /* 0x000fe40000800000 */
[----:B------:R-:W-:Y:S02]  /*5f30*/  SEL R7, R0, RZ, P1 ;  /* 0x000000ff00077207 */ /* 0x000fe40000800000 */
[----:B0-----:R-:W-:-:S03]  /*5f40*/  LOP3.LUT R9, R6, R3, RZ, 0x3c, !PT ;  /* 0x0000000306097212 */ /* 0x001fc600078e3cff */
[----:B------:R-:W-:Y:S01]  /*5f50*/  IMAD R11, R7, 0x8, R2 ;  /* 0x00000008070b7824 */ /* 0x000fe200078e0202 */
[----:B------:R-:W-:Y:S01]  /*5f60*/  SHF.L.U32 R6, R9, 0x1f, RZ ;  /* 0x0000001f09067819 */ /* 0x000fe200000006ff */
[----:B-1----:R-:W-:Y:S06]  /*5f70*/  @!P0 BRA `(.L_x_140) ;  /* 0x0000000400e48947 */ /* 0x002fec0003800000 */
.L_x_165:
[----:B------:R-:W1:Y:S01]  /*5f80*/  SYNCS.PHASECHK.TRANS64.TRYWAIT P0, [R11+URZ], R6 ;  /* 0x000000060b0075a7 */ /* 0x000e62000800017f */
[----:B------:R-:W-:-:S05]  /*5f90*/  VIADD R0, R7, 0x1 ;  /* 0x0000000107007836 */ /* 0x000fca0000000000 */
[----:B------:R-:W-:-:S04]  /*5fa0*/  ISETP.NE.AND P1, PT, R0, 0x12, PT ;  /* 0x000000120000780c */ /* 0x000fc80003f25270 */
[----:B------:R-:W-:Y:S02]  /*5fb0*/  SEL R4, RZ, 0x1, P1 ;  /* 0x00000001ff047807 */ /* 0x000fe40000800000 */
[----:B------:R-:W-:Y:S02]  /*5fc0*/  SEL R3, R0, RZ, P1 ;  /* 0x000000ff00037207 */ /* 0x000fe40000800000 */
[----:B------:R-:W-:Y:S01]  /*5fd0*/  LOP3.LUT R0, R9, R4, RZ, 0x3c, !PT ;  /* 0x0000000409007212 */ /* 0x000fe200078e3cff */
[----:B-1----:R-:W-:Y:S06]  /*5fe0*/  @!P0 BRA `(.L_x_141) ;  /* 0x0000000400dc8947 */ /* 0x002fec0003800000 */
.L_x_166:
[----:B------:R-:W-:Y:S01]  /*5ff0*/  IMAD R3, R3, 0x8, R2 ;  /* 0x0000000803037824 */ /* 0x000fe200078e0202 */
[----:B------:R-:W-:-:S07]  /*6000*/  SHF.L.U32 R0, R0, 0x1f, RZ ;  /* 0x0000001f00007819 */ /* 0x000fce00000006ff */
.L_x_142:
[----:B--2---:R2:W3:Y:S02]  /*6010*/  SYNCS.PHASECHK.TRANS64.TRYWAIT P0, [R3+URZ], R0 ;  /* 0x00000000030075a7 */ /* 0x0044e4000800017f */
[----:B---3--:R-:W-:Y:S05]  /*6020*/  @!P0 NANOSLEEP.SYNCS 0x989680 ;  /* 0x009896800000895d */ /* 0x008fea0003900000 */
[----:B------:R-:W3:Y:S02]  /*6030*/  @!P0 SYNCS.PHASECHK.TRANS64 P0, [R3+URZ], R0 ;  /* 0x00000000030085a7 */ /* 0x000ee4000800007f */
[----:B---3--:R-:W-:Y:S05]  /*6040*/  @!P0 BRA `(.L_x_142) ;  /* 0xfffffffc00f08947 */ /* 0x008fea000383ffff */
.L_x_123:
[----:B------:R-:W-:Y:S05]  /*6050*/  BSYNC B0 ;  /* 0x0000000000007941 */ /* 0x000fea0003800000 */
.L_x_122:
[----:B------:R-:W-:Y:S05]  /*6060*/  EXIT ;  /* 0x000000000000794d */ /* 0x000fea0003800000 */
.L_x_22:
[----:B----4-:R4:W0:Y:S02]  /*6070*/  SYNCS.PHASECHK.TRANS64.TRYWAIT P1, [R3+URZ], R0 ;  /* 0x00000000030075a7 */ /* 0x010824000802017f */
[----:B0-----:R-:W-:Y:S05]  /*6080*/  @!P1 NANOSLEEP.SYNCS 0x989680 ;  /* 0x009896800000995d */ /* 0x001fea0003900000 */
[----:B------:R-:W0:Y:S02]  /*6090*/  @!P1 SYNCS.PHASECHK.TRANS64 P1, [R3+URZ], R0 ;  /* 0x00000000030095a7 */ /* 0x000e24000802007f */
[----:B0-----:R-:W-:Y:S05]  /*60a0*/  @!P1 BRA `(.L_x_22) ;  /* 0xfffffffc00f09947 */ /* 0x001fea000383ffff */
[----:B------:R-:W-:Y:S05]  /*60b0*/  BRA `(.L_x_21) ;  /* 0xffffffb400747947 */ /* 0x000fea000383ffff */
.L_x_27:
[----:B-1----:R1:W3:Y:S02]  /*60c0*/  SYNCS.PHASECHK.TRANS64.TRYWAIT P1, [R5+URZ], R4 ;  /* 0x00000004050075a7 */ /* 0x0022e4000802017f */
[----:B---3--:R-:W-:Y:S05]  /*60d0*/  @!P1 NANOSLEEP.SYNCS 0x989680 ;  /* 0x009896800000995d */ /* 0x008fea0003900000 */
[----:B------:R-:W3:Y:S02]  /*60e0*/  @!P1 SYNCS.PHASECHK.TRANS64 P1, [R5+URZ], R4 ;  /* 0x00000004050095a7 */ /* 0x000ee4000802007f */
[----:B---3--:R-:W-:Y:S05]  /*60f0*/  @!P1 BRA `(.L_x_27) ;  /* 0xfffffffc00f09947 */ /* 0x008fea000383ffff */
[----:B------:R-:W-:Y:S05]  /*6100*/  BRA `(.L_x_26) ;  /* 0xffffffb800247947 */ /* 0x000fea000383ffff */
.L_x_110:
[----:B------:R-:W-:Y:S01]  /*6110*/  BSSY B1, `(.L_x_143) ;  /* 0x0000006000017945 */ /* 0x000fe20003800000 */
[----:B------:R-:W-:-:S07]  /*6120*/  IMAD.MOV.U32 R15, RZ, RZ, -0x1 ;  /* 0xffffffffff0f7424 */ /* 0x000fce00078e00ff */
[----:B------:R-:W-:Y:S05]  /*6130*/  WARPSYNC.COLLECTIVE R15, `(.L_x_144) ;  /* 0x000000000f0c7348 */ /* 0x000fea0003c00000 */
[----:B------:R-:W-:Y:S02]  /*6140*/  ELECT P6, UR62, PT ;  /* 0x00000000003e782f */ /* 0x000fe400038c0000 */
[----:B------:R-:W-:Y:S01]  /*6150*/  MOV R14, UR62 ;  /* 0x0000003e000e7c02 */ /* 0x000fe20008000f00 */
[----:B------:R-:W-:Y:S10]  /*6160*/  ENDCOLLECTIVE ;  /* 0x000000000000791b */ /* 0x000ff40003800000 */
.L_x_144:
[----:B------:R-:W-:Y:S05]  /*6170*/  BSYNC B1 ;  /* 0x0000000000017941 */ /* 0x000fea0003800000 */
.L_x_143:
[----:B------:R-:W-:Y:S05]  /*6180*/  BRA `(.L_x_145) ;  /* 0xffffffe800407947 */ /* 0x000fea000383ffff */
.L_x_113:
[----:B0-----:R0:W1:Y:S02]  /*6190*/  SYNCS.PHASECHK.TRANS64.TRYWAIT P0, [R23+URZ+0x90], R14 ;  /* 0x0000900e170075a7 */ /* 0x001064000800017f */
[----:B-1----:R-:W-:Y:S05]  /*61a0*/  @!P0 NANOSLEEP.SYNCS 0x989680 ;  /* 0x009896800000895d */ /* 0x002fea0003900000 */
[----:B------:R-:W1:Y:S02]  /*61b0*/  @!P0 SYNCS.PHASECHK.TRANS64 P0, [R23+URZ+0x90], R14 ;  /* 0x0000900e170085a7 */ /* 0x000e64000800007f */
[----:B-1----:R-:W-:Y:S05]  /*61c0*/  @!P0 BRA `(.L_x_113) ;  /* 0xfffffffc00f08947 */ /* 0x002fea000383ffff */
[----:B------:R-:W-:Y:S05]  /*61d0*/  BRA `(.L_x_146) ;  /* 0xffffffe800807947 */ /* 0x000fea000383ffff */
.L_x_121:
[----:B------:R-:W-:Y:S01]  /*61e0*/  BSSY B0, `(.L_x_147) ;  /* 0x0000006000007945 */ /* 0x000fe20003800000 */
[----:B------:R-:W-:-:S07]  /*61f0*/  IMAD.MOV.U32 R15, RZ, RZ, -0x1 ;  /* 0xffffffffff0f7424 */ /* 0x000fce00078e00ff */
[----:B------:R-:W-:Y:S05]  /*6200*/  WARPSYNC.COLLECTIVE R15, `(.L_x_148) ;  /* 0x000000000f0c7348 */ /* 0x000fea0003c00000 */
[----:B------:R-:W-:Y:S02]  /*6210*/  ELECT P6, UR62, PT ;  /* 0x00000000003e782f */ /* 0x000fe400038c0000 */
[----:B------:R-:W-:Y:S01]  /*6220*/  MOV R14, UR62 ;  /* 0x0000003e000e7c02 */ /* 0x000fe20008000f00 */
[----:B------:R-:W-:Y:S10]  /*6230*/  ENDCOLLECTIVE ;  /* 0x000000000000791b */ /* 0x000ff40003800000 */
.L_x_148:
[----:B------:R-:W-:Y:S05]  /*6240*/  BSYNC B0 ;  /* 0x0000000000007941 */ /* 0x000fea0003800000 */
.L_x_147:
[----:B------:R-:W-:Y:S05]  /*6250*/  BRA `(.L_x_149) ;  /* 0xfffffff000d87947 */ /* 0x000fea000383ffff */
.L_x_125:
[----:B0-----:R0:W1:Y:S02]  /*6260*/  SYNCS.PHASECHK.TRANS64.TRYWAIT P0, [R7+URZ], R4 ;  /* 0x00000004070075a7 */ /* 0x001064000800017f */
[----:B-1----:R-:W-:Y:S05]  /*6270*/  @!P0 NANOSLEEP.SYNCS 0x989680 ;  /* 0x009896800000895d */ /* 0x002fea0003900000 */
[----:B------:R-:W1:Y:S02]  /*6280*/  @!P0 SYNCS.PHASECHK.TRANS64 P0, [R7+URZ], R4 ;  /* 0x00000004070085a7 */ /* 0x000e64000800007f */
[----:B-1----:R-:W-:Y:S05]  /*6290*/  @!P0 BRA `(.L_x_125) ;  /* 0xfffffffc00f08947 */ /* 0x002fea000383ffff */
[----:B------:R-:W-:Y:S05]  /*62a0*/  BRA `(.L_x_150) ;  /* 0xfffffff400187947 */ /* 0x000fea000383ffff */
.L_x_126:
[----:B0-----:R0:W1:Y:S02]  /*62b0*/  SYNCS.PHASECHK.TRANS64.TRYWAIT P0, [R8+URZ], R5 ;  /* 0x00000005080075a7 */ /* 0x001064000800017f */
[----:B-1----:R-:W-:Y:S05]  /*62c0*/  @!P0 NANOSLEEP.SYNCS 0x989680 ;  /* 0x009896800000895d */ /* 0x002fea0003900000 */
[----:B------:R-:W1:Y:S02]  /*62d0*/  @!P0 SYNCS.PHASECHK.TRANS64 P0, [R8+URZ], R5 ;  /* 0x00000005080085a7 */ /* 0x000e64000800007f */
[----:B-1----:R-:W-:Y:S05]  /*62e0*/  @!P0 BRA `(.L_x_126) ;  /* 0xfffffffc00f08947 */ /* 0x002fea000383ffff */
[----:B------:R-:W-:Y:S05]  /*62f0*/  BRA `(.L_x_151) ;  /* 0xfffffff400287947 */ /* 0x000fea000383ffff */
.L_x_127:
[----:B0-----:R0:W1:Y:S02]  /*6300*/  SYNCS.PHASECHK.TRANS64.TRYWAIT P0, [R9+URZ], R4 ;  /* 0x00000004090075a7 */ /* 0x001064000800017f */
[----:B-1----:R-:W-:Y:S05]  /*6310*/  @!P0 NANOSLEEP.SYNCS 0x989680 ;  /* 0x009896800000895d */ /* 0x002fea0003900000 */
[----:B------:R-:W1:Y:S02]  /*6320*/  @!P0 SYNCS.PHASECHK.TRANS64 P0, [R9+URZ], R4 ;  /* 0x00000004090085a7 */ /* 0x000e64000800007f */
[----:B-1----:R-:W-:Y:S05]  /*6330*/  @!P0 BRA `(.L_x_127) ;  /* 0xfffffffc00f08947 */ /* 0x002fea000383ffff */
[----:B------:R-:W-:Y:S05]  /*6340*/  BRA `(.L_x_152) ;  /* 0xfffffff400387947 */ /* 0x000fea000383ffff */
.L_x_128:
[----:B0-----:R0:W1:Y:S02]  /*6350*/  SYNCS.PHASECHK.TRANS64.TRYWAIT P0, [R8+URZ], R5 ;  /* 0x00000005080075a7 */ /* 0x001064000800017f */
[----:B-1----:R-:W-:Y:S05]  /*6360*/  @!P0 NANOSLEEP.SYNCS 0x989680 ;  /* 0x009896800000895d */ /* 0x002fea0003900000 */
[----:B------:R-:W1:Y:S02]  /*6370*/  @!P0 SYNCS.PHASECHK.TRANS64 P0, [R8+URZ], R5 ;  /* 0x00000005080085a7 */ /* 0x000e64000800007f */
[----:B-1----:R-:W-:Y:S05]  /*6380*/  @!P0 BRA `(.L_x_128) ;  /* 0xfffffffc00f08947 */ /* 0x002fea000383ffff */
[----:B------:R-:W-:Y:S05]  /*6390*/  BRA `(.L_x_153) ;  /* 0xfffffff400487947 */ /* 0x000fea000383ffff */
.L_x_129:
[----:B0-----:R0:W1:Y:S02]  /*63a0*/  SYNCS.PHASECHK.TRANS64.TRYWAIT P0, [R9+URZ], R4 ;  /* 0x00000004090075a7 */ /* 0x001064000800017f */
[----:B-1----:R-:W-:Y:S05]  /*63b0*/  @!P0 NANOSLEEP.SYNCS 0x989680 ;  /* 0x009896800000895d */ /* 0x002fea0003900000 */
[----:B------:R-:W1:Y:S02]  /*63c0*/  @!P0 SYNCS.PHASECHK.TRANS64 P0, [R9+URZ], R4 ;  /* 0x00000004090085a7 */ /* 0x000e64000800007f */
[----:B-1----:R-:W-:Y:S05]  /*63d0*/  @!P0 BRA `(.L_x_129) ;  /* 0xfffffffc00f08947 */ /* 0x002fea000383ffff */
[----:B------:R-:W-:Y:S05]  /*63e0*/  BRA `(.L_x_154) ;  /* 0xfffffff400587947 */ /* 0x000fea000383ffff */
.L_x_130:
[----:B0-----:R0:W1:Y:S02]  /*63f0*/  SYNCS.PHASECHK.TRANS64.TRYWAIT P0, [R8+URZ], R5 ;  /* 0x00000005080075a7 */ /* 0x001064000800017f */
[----:B-1----:R-:W-:Y:S05]  /*6400*/  @!P0 NANOSLEEP.SYNCS 0x989680 ;  /* 0x009896800000895d */ /* 0x002fea0003900000 */
[----:B------:R-:W1:Y:S02]  /*6410*/  @!P0 SYNCS.PHASECHK.TRANS64 P0, [R8+URZ], R5 ;  /* 0x00000005080085a7 */ /* 0x000e64000800007f */
[----:B-1----:R-:W-:Y:S05]  /*6420*/  @!P0 BRA `(.L_x_130) ;  /* 0xfffffffc00f08947 */ /* 0x002fea000383ffff */
[----:B------:R-:W-:Y:S05]  /*6430*/  BRA `(.L_x_155) ;  /* 0xfffffff400687947 */ /* 0x000fea000383ffff */
.L_x_131:
[----:B0-----:R0:W1:Y:S02]  /*6440*/  SYNCS.PHASECHK.TRANS64.TRYWAIT P0, [R9+URZ], R4 ;  /* 0x00000004090075a7 */ /* 0x001064000800017f */
[----:B-1----:R-:W-:Y:S05]  /*6450*/  @!P0 NANOSLEEP.SYNCS 0x989680 ;  /* 0x009896800000895d */ /* 0x002fea0003900000 */
[----:B------:R-:W1:Y:S02]  /*6460*/  @!P0 SYNCS.PHASECHK.TRANS64 P0, [R9+URZ], R4 ;  /* 0x00000004090085a7 */ /* 0x000e64000800007f */
[----:B-1----:R-:W-:Y:S05]  /*6470*/  @!P0 BRA `(.L_x_131) ;  /* 0xfffffffc00f08947 */ /* 0x002fea000383ffff */
[----:B------:R-:W-:Y:S05]  /*6480*/  BRA `(.L_x_156) ;  /* 0xfffffff400787947 */ /* 0x000fea000383ffff */
.L_x_132:
[----:B0-----:R0:W1:Y:S02]  /*6490*/  SYNCS.PHASECHK.TRANS64.TRYWAIT P0, [R8+URZ], R5 ;  /* 0x00000005080075a7 */ /* 0x001064000800017f */
[----:B-1----:R-:W-:Y:S05]  /*64a0*/  @!P0 NANOSLEEP.SYNCS 0x989680 ;  /* 0x009896800000895d */ /* 0x002fea0003900000 */
[----:B------:R-:W1:Y:S02]  /*64b0*/  @!P0 SYNCS.PHASECHK.TRANS64 P0, [R8+URZ], R5 ;  /* 0x00000005080085a7 */ /* 0x000e64000800007f */
[----:B-1----:R-:W-:Y:S05]  /*64c0*/  @!P0 BRA `(.L_x_132) ;  /* 0xfffffffc00f08947 */ /* 0x002fea000383ffff */
[----:B------:R-:W-:Y:S05]  /*64d0*/  BRA `(.L_x_157) ;  /* 0xfffffff400887947 */ /* 0x000fea000383ffff */
.L_x_133:
[----:B0-----:R0:W1:Y:S02]  /*64e0*/  SYNCS.PHASECHK.TRANS64.TRYWAIT P0, [R9+URZ], R4 ;  /* 0x00000004090075a7 */ /* 0x001064000800017f */
[----:B-1----:R-:W-:Y:S05]  /*64f0*/  @!P0 NANOSLEEP.SYNCS 0x989680 ;  /* 0x009896800000895d */ /* 0x002fea0003900000 */
[----:B------:R-:W1:Y:S02]  /*6500*/  @!P0 SYNCS.PHASECHK.TRANS64 P0, [R9+URZ], R4 ;  /* 0x00000004090085a7 */ /* 0x000e64000800007f */
[----:B-1----:R-:W-:Y:S05]  /*6510*/  @!P0 BRA `(.L_x_133) ;  /* 0xfffffffc00f08947 */ /* 0x002fea000383ffff */
[----:B------:R-:W-:Y:S05]  /*6520*/  BRA `(.L_x_158) ;  /* 0xfffffff400987947 */ /* 0x000fea000383ffff */
.L_x_134:
[----:B0-----:R0:W1:Y:S02]  /*6530*/  SYNCS.PHASECHK.TRANS64.TRYWAIT P0, [R8+URZ], R5 ;  /* 0x00000005080075a7 */ /* 0x001064000800017f */
[----:B-1----:R-:W-:Y:S05]  /*6540*/  @!P0 NANOSLEEP.SYNCS 0x989680 ;  /* 0x009896800000895d */ /* 0x002fea0003900000 */
[----:B------:R-:W1:Y:S02]  /*6550*/  @!P0 SYNCS.PHASECHK.TRANS64 P0, [R8+URZ], R5 ;  /* 0x00000005080085a7 */ /* 0x000e64000800007f */
[----:B-1----:R-:W-:Y:S05]  /*6560*/  @!P0 BRA `(.L_x_134) ;  /* 0xfffffffc00f08947 */ /* 0x002fea000383ffff */
[----:B------:R-:W-:Y:S05]  /*6570*/  BRA `(.L_x_159) ;  /* 0xfffffff400a87947 */ /* 0x000fea000383ffff */
.L_x_135:
[----:B0-----:R0:W1:Y:S02]  /*6580*/  SYNCS.PHASECHK.TRANS64.TRYWAIT P0, [R9+URZ], R4 ;  /* 0x00000004090075a7 */ /* 0x001064000800017f */
[----:B-1----:R-:W-:Y:S05]  /*6590*/  @!P0 NANOSLEEP.SYNCS 0x989680 ;  /* 0x009896800000895d */ /* 0x002fea0003900000 */
[----:B------:R-:W1:Y:S02]  /*65a0*/  @!P0 SYNCS.PHASECHK.TRANS64 P0, [R9+URZ], R4 ;  /* 0x00000004090085a7 */ /* 0x000e64000800007f */
[----:B-1----:R-:W-:Y:S05]  /*65b0*/  @!P0 BRA `(.L_x_135) ;  /* 0xfffffffc00f08947 */ /* 0x002fea000383ffff */
[----:B------:R-:W-:Y:S05]  /*65c0*/  BRA `(.L_x_160) ;  /* 0xfffffff400b87947 */ /* 0x000fea000383ffff */
.L_x_136:
[----:B0-----:R0:W1:Y:S02]  /*65d0*/  SYNCS.PHASECHK.TRANS64.TRYWAIT P0, [R8+URZ], R5 ;  /* 0x00000005080075a7 */ /* 0x001064000800017f */
[----:B-1----:R-:W-:Y:S05]  /*65e0*/  @!P0 NANOSLEEP.SYNCS 0x989680 ;  /* 0x009896800000895d */ /* 0x002fea0003900000 */
[----:B------:R-:W1:Y:S02]  /*65f0*/  @!P0 SYNCS.PHASECHK.TRANS64 P0, [R8+URZ], R5 ;  /* 0x00000005080085a7 */ /* 0x000e64000800007f */
[----:B-1----:R-:W-:Y:S05]  /*6600*/  @!P0 BRA `(.L_x_136) ;  /* 0xfffffffc00f08947 */ /* 0x002fea000383ffff */
[----:B------:R-:W-:Y:S05]  /*6610*/  BRA `(.L_x_161) ;  /* 0xfffffff400c87947 */ /* 0x000fea000383ffff */
.L_x_137:
[----:B0-----:R0:W1:Y:S02]  /*6620*/  SYNCS.PHASECHK.TRANS64.TRYWAIT P0, [R9+URZ], R4 ;  /* 0x00000004090075a7 */ /* 0x001064000800017f */
[----:B-1----:R-:W-:Y:S05]  /*6630*/  @!P0 NANOSLEEP.SYNCS 0x989680 ;  /* 0x009896800000895d */ /* 0x002fea0003900000 */
[----:B------:R-:W1:Y:S02]  /*6640*/  @!P0 SYNCS.PHASECHK.TRANS64 P0, [R9+URZ], R4 ;  /* 0x00000004090085a7 */ /* 0x000e64000800007f */
[----:B-1----:R-:W-:Y:S05]  /*6650*/  @!P0 BRA `(.L_x_137) ;  /* 0xfffffffc00f08947 */ /* 0x002fea000383ffff */
[----:B------:R-:W-:Y:S05]  /*6660*/  BRA `(.L_x_162) ;  /* 0xfffffff400d87947 */ /* 0x000fea000383ffff */
.L_x_138:
[----:B0-----:R0:W1:Y:S02]  /*6670*/  SYNCS.PHASECHK.TRANS64.TRYWAIT P0, [R8+URZ], R5 ;  /* 0x00000005080075a7 */ /* 0x001064000800017f */
[----:B-1----:R-:W-:Y:S05]  /*6680*/  @!P0 NANOSLEEP.SYNCS 0x989680 ;  /* 0x009896800000895d */ /* 0x002fea0003900000 */
[----:B------:R-:W1:Y:S02]  /*6690*/  @!P0 SYNCS.PHASECHK.TRANS64 P0, [R8+URZ], R5 ;  /* 0x00000005080085a7 */ /* 0x000e64000800007f */
[----:B-1----:R-:W-:Y:S05]  /*66a0*/  @!P0 BRA `(.L_x_138) ;  /* 0xfffffffc00f08947 */ /* 0x002fea000383ffff */
[----:B------:R-:W-:Y:S05]  /*66b0*/  BRA `(.L_x_163) ;  /* 0xfffffff400e87947 */ /* 0x000fea000383ffff */
.L_x_139:
[----:B0-----:R0:W1:Y:S02]  /*66c0*/  SYNCS.PHASECHK.TRANS64.TRYWAIT P0, [R9+URZ], R4 ;  /* 0x00000004090075a7 */ /* 0x001064000800017f */
[----:B-1----:R-:W-:Y:S05]  /*66d0*/  @!P0 NANOSLEEP.SYNCS 0x989680 ;  /* 0x009896800000895d */ /* 0x002fea0003900000 */
[----:B------:R-:W1:Y:S02]  /*66e0*/  @!P0 SYNCS.PHASECHK.TRANS64 P0, [R9+URZ], R4 ;  /* 0x00000004090085a7 */ /* 0x000e64000800007f */
[----:B-1----:R-:W-:Y:S05]  /*66f0*/  @!P0 BRA `(.L_x_139) ;  /* 0xfffffffc00f08947 */ /* 0x002fea000383ffff */
[----:B------:R-:W-:Y:S05]  /*6700*/  BRA `(.L_x_164) ;  /* 0xfffffff400f87947 */ /* 0x000fea000383ffff */
.L_x_140:
[----:B0-----:R0:W1:Y:S02]  /*6710*/  SYNCS.PHASECHK.TRANS64.TRYWAIT P0, [R8+URZ], R5 ;  /* 0x00000005080075a7 */ /* 0x001064000800017f */
[----:B-1----:R-:W-:Y:S05]  /*6720*/  @!P0 NANOSLEEP.SYNCS 0x989680 ;  /* 0x009896800000895d */ /* 0x002fea0003900000 */
[----:B------:R-:W1:Y:S02]  /*6730*/  @!P0 SYNCS.PHASECHK.TRANS64 P0, [R8+URZ], R5 ;  /* 0x00000005080085a7 */ /* 0x000e64000800007f */
[----:B-1----:R-:W-:Y:S05]  /*6740*/  @!P0 BRA `(.L_x_140) ;  /* 0xfffffffc00f08947 */ /* 0x002fea000383ffff */
[----:B------:R-:W-:Y:S05]  /*6750*/  BRA `(.L_x_165) ;  /* 0xfffffff800087947 */ /* 0x000fea000383ffff */
.L_x_141:
[----:B-1----:R1:W2:Y:S02]  /*6760*/  SYNCS.PHASECHK.TRANS64.TRYWAIT P0, [R11+URZ], R6 ;  /* 0x000000060b0075a7 */ /* 0x0022a4000800017f */
[----:B--2---:R-:W-:Y:S05]  /*6770*/  @!P0 NANOSLEEP.SYNCS 0x989680 ;  /* 0x009896800000895d */ /* 0x004fea0003900000 */
[----:B------:R-:W2:Y:S02]  /*6780*/  @!P0 SYNCS.PHASECHK.TRANS64 P0, [R11+URZ], R6 ;  /* 0x000000060b0085a7 */ /* 0x000ea4000800007f */
[----:B--2---:R-:W-:Y:S05]  /*6790*/  @!P0 BRA `(.L_x_141) ;  /* 0xfffffffc00f08947 */ /* 0x004fea000383ffff */
[----:B------:R-:W-:Y:S05]  /*67a0*/  BRA `(.L_x_166) ;  /* 0xfffffff800107947 */ /* 0x000fea000383ffff */
.L_x_167:
[----:B------:R-:W-:-:S00]  /*67b0*/  BRA `(.L_x_167) ;  /* 0xfffffffc00fc7947 */ /* 0x000fc0000383ffff */
[----:B------:R-:W-:-:S00]  /*67c0*/  NOP ;  /* 0x0000000000007918 */ /* 0x000fc00000000000 */
        /* <DEDUP_REMOVED lines=11> */
.L_x_168:


//--------------------- .nv.global.init           --------------------------
	.section	.nv.global.init,"aw",@progbits
.nv.global.init:
	.type		$str$22,@object
	.size		$str$22,($str$23 - $str$22)
$str$22:
        /*0000*/ 	.byte	0x6b, 0x5f, 0x74, 0x69, 0x6c, 0x65, 0x5f, 0x63, 0x6f, 0x75, 0x6e, 0x74, 0x20, 0x3e, 0x3d, 0x20
        /*0010*/ 	.byte	0x31, 0x00
	.type		$str$23,@object
	.size		$str$23,(__unnamed_1 - $str$23)
$str$23:
        /*0012*/ 	.byte	0x2f, 0x74, 0x6d, 0x70, 0x2f, 0x63, 0x75, 0x74, 0x6c, 0x61, 0x73, 0x73, 0x5f, 0x73, 0x77, 0x65
        /*0022*/ 	.byte	0x65, 0x70, 0x5f, 0x73, 0x72, 0x63, 0x2f, 0x69, 0x6e, 0x63, 0x6c, 0x75, 0x64, 0x65, 0x2f, 0x63
        /*0032*/ 	.byte	0x75, 0x74, 0x6c, 0x61, 0x73, 0x73, 0x2f, 0x67, 0x65, 0x6d, 0x6d, 0x2f, 0x63, 0x6f, 0x6c, 0x6c
        /*0042*/ 	.byte	0x65, 0x63, 0x74, 0x69, 0x76, 0x65, 0x2f, 0x73, 0x6d, 0x39, 0x30, 0x5f, 0x6d, 0x6d, 0x61, 0x5f
        /*0052*/ 	.byte	0x74, 0x6d, 0x61, 0x5f, 0x67, 0x6d, 0x6d, 0x61, 0x5f, 0x73, 0x73, 0x5f, 0x77, 0x61, 0x72, 0x70
        /*0062*/ 	.byte	0x73, 0x70, 0x65, 0x63, 0x69, 0x61, 0x6c, 0x69, 0x7a, 0x65, 0x64, 0x2e, 0x68, 0x70, 0x70, 0x00
	.type		__unnamed_1,@object
	.size		__unnamed_1,(.L_0 - __unnamed_1)
__unnamed_1:
        /*0072*/ 	.byte	0x76, 0x6f, 0x69, 0x64, 0x20, 0x63, 0x75, 0x74, 0x6c, 0x61, 0x73, 0x73, 0x3a, 0x3a, 0x67, 0x65
        /* <DEDUP_REMOVED lines=172> */
        /*0b42*/ 	.byte	0x6e, 0x74, 0x69, 0x74, 0x79, 0x5d, 0x00
.L_0:


//--------------------- .nv.shared._ZN7cutlass13device_kernelINS_4gemm6kernel13GemmUniversalIN4cute5tupleIJiiiiEEENS1_10collective13CollectiveMmaINS1_34MainloopSm90TmaGmmaWarpSpecializedILi18ENS5_IJNS4_1CILi1EEENSA_ILi4EEESB_EEENS1_35KernelTmaWarpSpecializedCooperativeEEENS5_IJNSA_ILi128EEENSA_ILi64EEESH_EEEaNS5_IJlSB_lEEEaSJ_NS4_8TiledMMAINS4_8MMA_AtomIJNS4_4SM904GMMA26MMA_64x64x32_S32S8S8_SS_TNEEEENS4_6LayoutINS5_IJNSA_ILi2EEESB_SB_EEENS5_IJSB_NSA_ILi0EEEST_EEEEENS5_IJNS4_10UnderscoreESW_SW_EEEEENS4_23SM90_TMA_LOAD_MULTICASTENS4_14ComposedLayoutINS4_7SwizzleILi2ELi4ELi3EEENS4_18smem_ptr_flag_bitsILi8EEENSQ_INS5_IJNSA_ILi8EEESH_EEENS5_IJSH_SB_EEEEEEEvNS4_8identityENS4_13SM90_TMA_LOADES19_vS1A_EENS_8epilogue10collective6detail29Sm90TmaWarpSpecializedAdapterINS1E_15DefaultEpilogueIaSJ_SJ_NS1D_6thread17LinearCombinationIaLi1EiiLNS1I_9ScaleType4KindE0ELNS_15FloatRoundStyleE2EaEENS1_15EpilogueDefaultEEEEEvvEEEEvNT_6ParamsE --------------------------
	.section	.nv.shared._ZN7cutlass13device_kernelINS_4gemm6kernel13GemmUniversalIN4cute5tupleIJiiiiEEENS1_10collective13CollectiveMmaINS1_34MainloopSm90TmaGmmaWarpSpecializedILi18ENS5_IJNS4_1CILi1EEENSA_ILi4EEESB_EEENS1_35KernelTmaWarpSpecializedCooperativeEEENS5_IJNSA_ILi128EEENSA_ILi64EEESH_EEEaNS5_IJlSB_lEEEaSJ_NS4_8TiledMMAINS4_8MMA_AtomIJNS4_4SM904GMMA26MMA_64x64x32_S32S8S8_SS_TNEEEENS4_6LayoutINS5_IJNSA_ILi2EEESB_SB_EEENS5_IJSB_NSA_ILi0EEEST_EEEEENS5_IJNS4_10UnderscoreESW_SW_EEEEENS4_23SM90_TMA_LOAD_MULTICASTENS4_14ComposedLayoutINS4_7SwizzleILi2ELi4ELi3EEENS4_18smem_ptr_flag_bitsILi8EEENSQ_INS5_IJNSA_ILi8EEESH_EEENS5_IJSH_SB_EEEEEEEvNS4_8identityENS4_13SM90_TMA_LOADES19_vS1A_EENS_8epilogue10collective6detail29Sm90TmaWarpSpecializedAdapterINS1E_15DefaultEpilogueIaSJ_SJ_NS1D_6thread17LinearCombinationIaLi1EiiLNS1I_9ScaleType4KindE0ELNS_15FloatRoundStyleE2EaEENS1_15EpilogueDefaultEEEEEvvEEEEvNT_6ParamsE,"aw",@nobits
	.sectionflags	@""
	.align	16
	.zero		1024


//--------------------- .nv.shared.reserved.0     --------------------------
	.section	.nv.shared.reserved.0,"aw",@nobits
	.weak		__nv_reservedSMEM_offset_0_alias
	.size		__nv_reservedSMEM_offset_0_alias, 0, 0
	.other		__nv_reservedSMEM_offset_0_alias,@"STO_CUDA_RESERVED_SHARED STV_DEFAULT"
__nv_reservedSMEM_offset_0_alias:
	.zero		0


//--------------------- .nv.global                --------------------------
	.section	.nv.global,"aw",@nobits
.nv.global:
	.type		_ZN40_INTERNAL_c6ab9134_4_k_cu_730eb730_196114cute1_E,@object
	.size		_ZN40_INTERNAL_c6ab9134_4_k_cu_730eb730_196114cute1_E,(_ZN40_INTERNAL_c6ab9134_4_k_cu_730eb730_196114cuda3std3__45__cpo6cbeginE - _ZN40_INTERNAL_c6ab9134_4_k_cu_730eb730_196114cute1_E)
_ZN40_INTERNAL_c6ab9134_4_k_cu_730eb730_196114cute1_E:
	.zero		1
	.type		_ZN40_INTERNAL_c6ab9134_4_k_cu_730eb730_196114cuda3std3__45__cpo6cbeginE,@object
	.size		_ZN40_INTERNAL_c6ab9134_4_k_cu_730eb730_196114cuda3std3__45__cpo6cbeginE,(_ZN40_INTERNAL_c6ab9134_4_k_cu_730eb730_196114cuda3std3__48in_placeE - _ZN40_INTERNAL_c6ab9134_4_k_cu_730eb730_196114cuda3std3__45__cpo6cbeginE)
_ZN40_INTERNAL_c6ab9134_4_k_cu_730eb730_196114cuda3std3__45__cpo6cbeginE:
	.zero		1
	.type		_ZN40_INTERNAL_c6ab9134_4_k_cu_730eb730_196114cuda3std3__48in_placeE,@object
	.size		_ZN40_INTERNAL_c6ab9134_4_k_cu_730eb730_196114cuda3std3__48in_placeE,(_ZN40_INTERNAL_c6ab9134_4_k_cu_730eb730_196114cuda3std6ranges3__45__cpo9iter_moveE - _ZN40_INTERNAL_c6ab9134_4_k_cu_730eb730_196114cuda3std3__48in_placeE)
_ZN40_INTERNAL_c6ab9134_4_k_cu_730eb730_196114cuda3std3__48in_placeE:
	.zero		1
	.type		_ZN40_INTERNAL_c6ab9134_4_k_cu_730eb730_196114cuda3std6ranges3__45__cpo9iter_moveE,@object
	.size		_ZN40_INTERNAL_c6ab9134_4_k_cu_730eb730_196114cuda3std6ranges3__45__cpo9iter_moveE,(_ZN40_INTERNAL_c6ab9134_4_k_cu_730eb730_196114cuda3std3__45__cpo5beginE - _ZN40_INTERNAL_c6ab9134_4_k_cu_730eb730_196114cuda3std6ranges3__45__cpo9iter_moveE)
_ZN40_INTERNAL_c6ab9134_4_k_cu_730eb730_196114cuda3std6ranges3__45__cpo9iter_moveE:
	.zero		1
	.type		_ZN40_INTERNAL_c6ab9134_4_k_cu_730eb730_196114cuda3std3__45__cpo5beginE,@object
	.size		_ZN40_INTERNAL_c6ab9134_4_k_cu_730eb730_196114cuda3std3__45__cpo5beginE,(_ZN40_INTERNAL_c6ab9134_4_k_cu_730eb730_196114cuda3std3__442_GLOBAL__N__c6ab9134_4_k_cu_730eb730_196116ignoreE - _ZN40_INTERNAL_c6ab9134_4_k_cu_730eb730_196114cuda3std3__45__cpo5beginE)
_ZN40_INTERNAL_c6ab9134_4_k_cu_730eb730_196114cuda3std3__45__cpo5beginE:
	.zero		1
	.type		_ZN40_INTERNAL_c6ab9134_4_k_cu_730eb730_196114cuda3std3__442_GLOBAL__N__c6ab9134_4_k_cu_730eb730_196116ignoreE,@object
	.size		_ZN40_INTERNAL_c6ab9134_4_k_cu_730eb730_196114cuda3std3__442_GLOBAL__N__c6ab9134_4_k_cu_730eb730_196116ignoreE,(_ZN40_INTERNAL_c6ab9134_4_k_cu_730eb730_196114cute7productE - _ZN40_INTERNAL_c6ab9134_4_k_cu_730eb730_196114cuda3std3__442_GLOBAL__N__c6ab9134_4_k_cu_730eb730_196116ignoreE)
_ZN40_INTERNAL_c6ab9134_4_k_cu_730eb730_196114cuda3std3__442_GLOBAL__N__c6ab9134_4_k_cu_730eb730_196116ignoreE:
	.zero		1
	.type		_ZN40_INTERNAL_c6ab9134_4_k_cu_730eb730_196114cute7productE,@object
	.size		_ZN40_INTERNAL_c6ab9134_4_k_cu_730eb730_196114cute7productE,(_ZN40_INTERNAL_c6ab9134_4_k_cu_730eb730_196114cuda3std3__45__cpo3endE - _ZN40_INTERNAL_c6ab9134_4_k_cu_730eb730_196114cute7productE)
_ZN40_INTERNAL_c6ab9134_4_k_cu_730eb730_196114cute7productE:
	.zero		1
	.type		_ZN40_INTERNAL_c6ab9134_4_k_cu_730eb730_196114cuda3std3__45__cpo3endE,@object
	.size		_ZN40_INTERNAL_c6ab9134_4_k_cu_730eb730_196114cuda3std3__45__cpo3endE,(_ZN40_INTERNAL_c6ab9134_4_k_cu_730eb730_196114cuda3std3__419piecewise_constructE - _ZN40_INTERNAL_c6ab9134_4_k_cu_730eb730_196114cuda3std3__45__cpo3endE)
_ZN40_INTERNAL_c6ab9134_4_k_cu_730eb730_196114cuda3std3__45__cpo3endE:
	.zero		1
	.type		_ZN40_INTERNAL_c6ab9134_4_k_cu_730eb730_196114cuda3std3__419piecewise_constructE,@object
	.size		_ZN40_INTERNAL_c6ab9134_4_k_cu_730eb730_196114cuda3std3__419piecewise_constructE,(_ZN40_INTERNAL_c6ab9134_4_k_cu_730eb730_196114cuda3std3__45__cpo4cendE - _ZN40_INTERNAL_c6ab9134_4_k_cu_730eb730_196114cuda3std3__419piecewise_constructE)
_ZN40_INTERNAL_c6ab9134_4_k_cu_730eb730_196114cuda3std3__419piecewise_constructE:
	.zero		1
	.type		_ZN40_INTERNAL_c6ab9134_4_k_cu_730eb730_196114cuda3std3__45__cpo4cendE,@object
	.size		_ZN40_INTERNAL_c6ab9134_4_k_cu_730eb730_196114cuda3std3__45__cpo4cendE,(_ZN40_INTERNAL_c6ab9134_4_k_cu_730eb730_196114cuda3std6ranges3__45__cpo4swapE - _ZN40_INTERNAL_c6ab9134_4_k_cu_730eb730_196114cuda3std3__45__cpo4cendE)
_ZN40_INTERNAL_c6ab9134_4_k_cu_730eb730_196114cuda3std3__45__cpo4cendE:
	.zero		1
	.type		_ZN40_INTERNAL_c6ab9134_4_k_cu_730eb730_196114cuda3std6ranges3__45__cpo4swapE,@object
	.size		_ZN40_INTERNAL_c6ab9134_4_k_cu_730eb730_196114cuda3std6ranges3__45__cpo4swapE,(.L_8 - _ZN40_INTERNAL_c6ab9134_4_k_cu_730eb730_196114cuda3std6ranges3__45__cpo4swapE)
_ZN40_INTERNAL_c6ab9134_4_k_cu_730eb730_196114cuda3std6ranges3__45__cpo4swapE:
	.zero		1
.L_8:


//--------------------- .nv.constant0._ZN7cutlass13device_kernelINS_4gemm6kernel13GemmUniversalIN4cute5tupleIJiiiiEEENS1_10collective13CollectiveMmaINS1_34MainloopSm90TmaGmmaWarpSpecializedILi18ENS5_IJNS4_1CILi1EEENSA_ILi4EEESB_EEENS1_35KernelTmaWarpSpecializedCooperativeEEENS5_IJNSA_ILi128EEENSA_ILi64EEESH_EEEaNS5_IJlSB_lEEEaSJ_NS4_8TiledMMAINS4_8MMA_AtomIJNS4_4SM904GMMA26MMA_64x64x32_S32S8S8_SS_TNEEEENS4_6LayoutINS5_IJNSA_ILi2EEESB_SB_EEENS5_IJSB_NSA_ILi0EEEST_EEEEENS5_IJNS4_10UnderscoreESW_SW_EEEEENS4_23SM90_TMA_LOAD_MULTICASTENS4_14ComposedLayoutINS4_7SwizzleILi2ELi4ELi3EEENS4_18smem_ptr_flag_bitsILi8EEENSQ_INS5_IJNSA_ILi8EEESH_EEENS5_IJSH_SB_EEEEEEEvNS4_8identityENS4_13SM90_TMA_LOADES19_vS1A_EENS_8epilogue10collective6detail29Sm90TmaWarpSpecializedAdapterINS1E_15DefaultEpilogueIaSJ_SJ_NS1D_6thread17LinearCombinationIaLi1EiiLNS1I_9ScaleType4KindE0ELNS_15FloatRoundStyleE2EaEENS1_15EpilogueDefaultEEEEEvvEEEEvNT_6ParamsE --------------------------
	.section	.nv.constant0._ZN7cutlass13device_kernelINS_4gemm6kernel13GemmUniversalIN4cute5tupleIJiiiiEEENS1_10collective13CollectiveMmaINS1_34MainloopSm90TmaGmmaWarpSpecializedILi18ENS5_IJNS4_1CILi1EEENSA_ILi4EEESB_EEENS1_35KernelTmaWarpSpecializedCooperativeEEENS5_IJNSA_ILi128EEENSA_ILi64EEESH_EEEaNS5_IJlSB_lEEEaSJ_NS4_8TiledMMAINS4_8MMA_AtomIJNS4_4SM904GMMA26MMA_64x64x32_S32S8S8_SS_TNEEEENS4_6LayoutINS5_IJNSA_ILi2EEESB_SB_EEENS5_IJSB_NSA_ILi0EEEST_EEEEENS5_IJNS4_10UnderscoreESW_SW_EEEEENS4_23SM90_TMA_LOAD_MULTICASTENS4_14ComposedLayoutINS4_7SwizzleILi2ELi4ELi3EEENS4_18smem_ptr_flag_bitsILi8EEENSQ_INS5_IJNSA_ILi8EEESH_EEENS5_IJSH_SB_EEEEEEEvNS4_8identityENS4_13SM90_TMA_LOADES19_vS1A_EENS_8epilogue10collective6detail29Sm90TmaWarpSpecializedAdapterINS1E_15DefaultEpilogueIaSJ_SJ_NS1D_6thread17LinearCombinationIaLi1EiiLNS1I_9ScaleType4KindE0ELNS_15FloatRoundStyleE2EaEENS1_15EpilogueDefaultEEEEEvvEEEEvNT_6ParamsE,"a",@progbits
	.sectionflags	@""
	.align	4
.nv.constant0._ZN7cutlass13device_kernelINS_4gemm6kernel13GemmUniversalIN4cute5tupleIJiiiiEEENS1_10collective13CollectiveMmaINS1_34MainloopSm90TmaGmmaWarpSpecializedILi18ENS5_IJNS4_1CILi1EEENSA_ILi4EEESB_EEENS1_35KernelTmaWarpSpecializedCooperativeEEENS5_IJNSA_ILi128EEENSA_ILi64EEESH_EEEaNS5_IJlSB_lEEEaSJ_NS4_8TiledMMAINS4_8MMA_AtomIJNS4_4SM904GMMA26MMA_64x64x32_S32S8S8_SS_TNEEEENS4_6LayoutINS5_IJNSA_ILi2EEESB_SB_EEENS5_IJSB_NSA_ILi0EEEST_EEEEENS5_IJNS4_10UnderscoreESW_SW_EEEEENS4_23SM90_TMA_LOAD_MULTICASTENS4_14ComposedLayoutINS4_7SwizzleILi2ELi4ELi3EEENS4_18smem_ptr_flag_bitsILi8EEENSQ_INS5_IJNSA_ILi8EEESH_EEENS5_IJSH_SB_EEEEEEEvNS4_8identityENS4_13SM90_TMA_LOADES19_vS1A_EENS_8epilogue10collective6detail29Sm90TmaWarpSpecializedAdapterINS1E_15DefaultEpilogueIaSJ_SJ_NS1D_6thread17LinearCombinationIaLi1EiiLNS1I_9ScaleType4KindE0ELNS_15FloatRoundStyleE2EaEENS1_15EpilogueDefaultEEEEEvvEEEEvNT_6ParamsE:
	.zero		1664


//--------------------- SYMBOLS --------------------------

	.type		.nv.reservedSmem.offset0,@object
	.size		.nv.reservedSmem.offset0,0x4
	.type		__assertfail,@function
